	.target	sm_90a

	.elftype	@"ET_EXEC"


//--------------------- .note.nv.tkinfo           --------------------------
	.section	.note.nv.tkinfo,"",@"SHT_NOTE"
	.sectionflags	@"SHF_NOTE_NV_TKINFO"
	.tkinfo
        /*0018*/ 	.word	0x00000002
        /*0030*/ 	.string	""
        /*0030*/ 	.string	"ptxas"
        /*0030*/ 	.string	"Cuda compilation tools, release 13.0, V13.0.88"
        /*0030*/ 	.string	"Build cuda_13.0.r13.0/compiler.36424714_0"
        /*0030*/ 	.string	"-arch sm_90a -m 64 "



//--------------------- .note.nv.cuinfo           --------------------------
	.section	.note.nv.cuinfo,"",@"SHT_NOTE"
	.sectionflags	@"SHF_NOTE_NV_CUINFO"
        /*0018*/ 	.short	0x0002
        /*001a*/ 	.short	0x005a
        /*001c*/ 	.short	0x0082
	.zero		2


//--------------------- .nv.info                  --------------------------
	.section	.nv.info,"",@"SHT_CUDA_INFO"
	.align	4


	//----- nvinfo : EIATTR_REGCOUNT
	.align		4
        /*0000*/ 	.byte	0x04, 0x2f
        /*0002*/ 	.short	(.L_16 - .L_15)
	.align		4
.L_15:
        /*0004*/ 	.word	index@(_ZN7cutlass13device_kernelINS_4gemm6kernel13GemmUniversalIN4cute5tupleIJiiiiEEENS1_10collective13CollectiveMmaINS1_39MainloopSm90TmaGmmaRmemAWarpSpecializedILi14ENS5_IJNS4_1CILi1EEESB_SB_EEENS1_32KernelTmaWarpSpecializedPingpongEEENS5_IJNSA_ILi64EEESF_NSA_ILi128EEEEEEaNS5_IJSB_llEEEaNS5_IJlSB_lEEENS4_8TiledMMAINS4_8MMA_AtomIJNS4_4SM904GMMA26MMA_64x64x32_S32S8S8_RS_TNEEEENS4_6LayoutISC_NS5_IJNSA_ILi0EEESR_SR_EEEEENS5_IJNS4_10UnderscoreESU_SU_EEEEENS4_13SM90_TMA_LOADENS4_14ComposedLayoutINS4_7SwizzleILi2ELi4ELi3EEENS4_18smem_ptr_flag_bitsILi8EEENSQ_INS5_IJSF_NSA_ILi8EEEEEENS5_IJSB_SF_EEEEEEENS4_9Copy_AtomIJNS4_39AutoVectorizingCopyWithAssumedAlignmentILi128EEEaEEENS4_8identityESX_NSY_INSZ_ILi3ELi4ELi3EEES12_NSQ_INS5_IJS13_SG_EEENS5_IJSG_SB_EEEEEEEvS1C_EENS_8epilogue10collective6detail29Sm90TmaWarpSpecializedAdapterINS1K_15DefaultEpilogueIaSJ_SJ_NS1J_6thread17LinearCombinationIaLi1EiiLNS1O_9ScaleType4KindE0ELNS_15FloatRoundStyleE2EaEENS1_15EpilogueDefaultEEEEEvvEEEEvNT_6ParamsE)
        /*0008*/ 	.word	0x000000a8


	//----- nvinfo : EIATTR_FRAME_SIZE
	.align		4
.L_16:
        /*000c*/ 	.byte	0x04, 0x11
        /*000e*/ 	.short	(.L_18 - .L_17)
	.align		4
.L_17:
        /*0010*/ 	.word	index@(_ZN7cutlass13device_kernelINS_4gemm6kernel13GemmUniversalIN4cute5tupleIJiiiiEEENS1_10collective13CollectiveMmaINS1_39MainloopSm90TmaGmmaRmemAWarpSpecializedILi14ENS5_IJNS4_1CILi1EEESB_SB_EEENS1_32KernelTmaWarpSpecializedPingpongEEENS5_IJNSA_ILi64EEESF_NSA_ILi128EEEEEEaNS5_IJSB_llEEEaNS5_IJlSB_lEEENS4_8TiledMMAINS4_8MMA_AtomIJNS4_4SM904GMMA26MMA_64x64x32_S32S8S8_RS_TNEEEENS4_6LayoutISC_NS5_IJNSA_ILi0EEESR_SR_EEEEENS5_IJNS4_10UnderscoreESU_SU_EEEEENS4_13SM90_TMA_LOADENS4_14ComposedLayoutINS4_7SwizzleILi2ELi4ELi3EEENS4_18smem_ptr_flag_bitsILi8EEENSQ_INS5_IJSF_NSA_ILi8EEEEEENS5_IJSB_SF_EEEEEEENS4_9Copy_AtomIJNS4_39AutoVectorizingCopyWithAssumedAlignmentILi128EEEaEEENS4_8identityESX_NSY_INSZ_ILi3ELi4ELi3EEES12_NSQ_INS5_IJS13_SG_EEENS5_IJSG_SB_EEEEEEEvS1C_EENS_8epilogue10collective6detail29Sm90TmaWarpSpecializedAdapterINS1K_15DefaultEpilogueIaSJ_SJ_NS1J_6thread17LinearCombinationIaLi1EiiLNS1O_9ScaleType4KindE0ELNS_15FloatRoundStyleE2EaEENS1_15EpilogueDefaultEEEEEvvEEEEvNT_6ParamsE)
        /*0014*/ 	.word	0x00000000


	//----- nvinfo : EIATTR_MIN_STACK_SIZE
	.align		4
.L_18:
        /*0018*/ 	.byte	0x04, 0x12
        /*001a*/ 	.short	(.L_20 - .L_19)
	.align		4
.L_19:
        /*001c*/ 	.word	index@(_ZN7cutlass13device_kernelINS_4gemm6kernel13GemmUniversalIN4cute5tupleIJiiiiEEENS1_10collective13CollectiveMmaINS1_39MainloopSm90TmaGmmaRmemAWarpSpecializedILi14ENS5_IJNS4_1CILi1EEESB_SB_EEENS1_32KernelTmaWarpSpecializedPingpongEEENS5_IJNSA_ILi64EEESF_NSA_ILi128EEEEEEaNS5_IJSB_llEEEaNS5_IJlSB_lEEENS4_8TiledMMAINS4_8MMA_AtomIJNS4_4SM904GMMA26MMA_64x64x32_S32S8S8_RS_TNEEEENS4_6LayoutISC_NS5_IJNSA_ILi0EEESR_SR_EEEEENS5_IJNS4_10UnderscoreESU_SU_EEEEENS4_13SM90_TMA_LOADENS4_14ComposedLayoutINS4_7SwizzleILi2ELi4ELi3EEENS4_18smem_ptr_flag_bitsILi8EEENSQ_INS5_IJSF_NSA_ILi8EEEEEENS5_IJSB_SF_EEEEEEENS4_9Copy_AtomIJNS4_39AutoVectorizingCopyWithAssumedAlignmentILi128EEEaEEENS4_8identityESX_NSY_INSZ_ILi3ELi4ELi3EEES12_NSQ_INS5_IJS13_SG_EEENS5_IJSG_SB_EEEEEEEvS1C_EENS_8epilogue10collective6detail29Sm90TmaWarpSpecializedAdapterINS1K_15DefaultEpilogueIaSJ_SJ_NS1J_6thread17LinearCombinationIaLi1EiiLNS1O_9ScaleType4KindE0ELNS_15FloatRoundStyleE2EaEENS1_15EpilogueDefaultEEEEEvvEEEEvNT_6ParamsE)
        /*0020*/ 	.word	0x00000000
.L_20:


//--------------------- .nv.compat                --------------------------
	.section	.nv.compat,"",@"SHT_CUDA_COMPAT_INFO"
	.align	4
        /*0000*/ 	.byte	0x02, 0x09, 0x01, 0x00, 0x02, 0x02, 0x04, 0x00, 0x02, 0x05, 0x05, 0x00, 0x03, 0x07, 0x01, 0x01
        /*0010*/ 	.byte	0x02, 0x03, 0x01, 0x00, 0x02, 0x06, 0x01, 0x00, 0x04, 0x0b, 0x08, 0x00, 0x00, 0x00, 0x00, 0x00
        /*0020*/ 	.byte	0x00, 0x00, 0x00, 0x00


//--------------------- .nv.info._ZN7cutlass13device_kernelINS_4gemm6kernel13GemmUniversalIN4cute5tupleIJiiiiEEENS1_10collective13CollectiveMmaINS1_39MainloopSm90TmaGmmaRmemAWarpSpecializedILi14ENS5_IJNS4_1CILi1EEESB_SB_EEENS1_32KernelTmaWarpSpecializedPingpongEEENS5_IJNSA_ILi64EEESF_NSA_ILi128EEEEEEaNS5_IJSB_llEEEaNS5_IJlSB_lEEENS4_8TiledMMAINS4_8MMA_AtomIJNS4_4SM904GMMA26MMA_64x64x32_S32S8S8_RS_TNEEEENS4_6LayoutISC_NS5_IJNSA_ILi0EEESR_SR_EEEEENS5_IJNS4_10UnderscoreESU_SU_EEEEENS4_13SM90_TMA_LOADENS4_14ComposedLayoutINS4_7SwizzleILi2ELi4ELi3EEENS4_18smem_ptr_flag_bitsILi8EEENSQ_INS5_IJSF_NSA_ILi8EEEEEENS5_IJSB_SF_EEEEEEENS4_9Copy_AtomIJNS4_39AutoVectorizingCopyWithAssumedAlignmentILi128EEEaEEENS4_8identityESX_NSY_INSZ_ILi3ELi4ELi3EEES12_NSQ_INS5_IJS13_SG_EEENS5_IJSG_SB_EEEEEEEvS1C_EENS_8epilogue10collective6detail29Sm90TmaWarpSpecializedAdapterINS1K_15DefaultEpilogueIaSJ_SJ_NS1J_6thread17LinearCombinationIaLi1EiiLNS1O_9ScaleType4KindE0ELNS_15FloatRoundStyleE2EaEENS1_15EpilogueDefaultEEEEEvvEEEEvNT_6ParamsE --------------------------
	.section	.nv.info._ZN7cutlass13device_kernelINS_4gemm6kernel13GemmUniversalIN4cute5tupleIJiiiiEEENS1_10collective13CollectiveMmaINS1_39MainloopSm90TmaGmmaRmemAWarpSpecializedILi14ENS5_IJNS4_1CILi1EEESB_SB_EEENS1_32KernelTmaWarpSpecializedPingpongEEENS5_IJNSA_ILi64EEESF_NSA_ILi128EEEEEEaNS5_IJSB_llEEEaNS5_IJlSB_lEEENS4_8TiledMMAINS4_8MMA_AtomIJNS4_4SM904GMMA26MMA_64x64x32_S32S8S8_RS_TNEEEENS4_6LayoutISC_NS5_IJNSA_ILi0EEESR_SR_EEEEENS5_IJNS4_10UnderscoreESU_SU_EEEEENS4_13SM90_TMA_LOADENS4_14ComposedLayoutINS4_7SwizzleILi2ELi4ELi3EEENS4_18smem_ptr_flag_bitsILi8EEENSQ_INS5_IJSF_NSA_ILi8EEEEEENS5_IJSB_SF_EEEEEEENS4_9Copy_AtomIJNS4_39AutoVectorizingCopyWithAssumedAlignmentILi128EEEaEEENS4_8identityESX_NSY_INSZ_ILi3ELi4ELi3EEES12_NSQ_INS5_IJS13_SG_EEENS5_IJSG_SB_EEEEEEEvS1C_EENS_8epilogue10collective6detail29Sm90TmaWarpSpecializedAdapterINS1K_15DefaultEpilogueIaSJ_SJ_NS1J_6thread17LinearCombinationIaLi1EiiLNS1O_9ScaleType4KindE0ELNS_15FloatRoundStyleE2EaEENS1_15EpilogueDefaultEEEEEvvEEEEvNT_6ParamsE,"",@"SHT_CUDA_INFO"
	.sectionflags	@""
	.align	4


	//----- nvinfo : EIATTR_CUDA_API_VERSION
	.align		4
        /*0000*/ 	.byte	0x04, 0x37
        /*0002*/ 	.short	(.L_22 - .L_21)
.L_21:
        /*0004*/ 	.word	0x00000082


	//----- nvinfo : EIATTR_KPARAM_INFO
	.align		4
.L_22:
        /*0008*/ 	.byte	0x04, 0x17
        /*000a*/ 	.short	(.L_24 - .L_23)
.L_23:
        /*000c*/ 	.word	0x00000000
        /*0010*/ 	.short	0x0000
        /*0012*/ 	.short	0x0070
        /*0014*/ 	.byte	0x00, 0xf0, 0x01, 0x10


	//----- nvinfo : EIATTR_SPARSE_MMA_MASK
	.align		4
.L_24:
        /*0018*/ 	.byte	0x03, 0x50
        /*001a*/ 	.short	0x0000


	//----- nvinfo : EIATTR_MAXREG_COUNT
	.align		4
        /*001c*/ 	.byte	0x03, 0x1b
        /*001e*/ 	.short	0x00a8


	//----- nvinfo : EIATTR_NUM_BARRIERS
	.align		4
        /*0020*/ 	.byte	0x02, 0x4c
        /*0022*/ 	.byte	0x01
	.zero		1


	//----- nvinfo : EIATTR_EXTERNS
	.align		4
        /*0024*/ 	.byte	0x04, 0x0f
        /*0026*/ 	.short	(.L_26 - .L_25)


	//   ....[0]....
	.align		4
.L_25:
        /*0028*/ 	.word	index@(__assertfail)


	//----- nvinfo : EIATTR_MERCURY_ISA_VERSION
	.align		4
.L_26:
        /*002c*/ 	.byte	0x03, 0x5f
        /*002e*/ 	.short	0x0101


	//----- nvinfo : EIATTR_INT_WARP_WIDE_INSTR_OFFSETS
	.align		4
        /*0030*/ 	.byte	0x04, 0x31
        /*0032*/ 	.short	(.L_28 - .L_27)


	//   ....[0]....
.L_27:
        /*0034*/ 	.word	0x00000600


	//   ....[1]....
        /*0038*/ 	.word	0x00000610


	//   ....[2]....
        /*003c*/ 	.word	0x00000680


	//   ....[3]....
        /*0040*/ 	.word	0x00000690


	//   ....[4]....
        /*0044*/ 	.word	0x000006a0


	//   ....[5]....
        /*0048*/ 	.word	0x000006c0


	//   ....[6]....
        /*004c*/ 	.word	0x00000720


	//   ....[7]....
        /*0050*/ 	.word	0x00000740


	//----- nvinfo : EIATTR_COOP_GROUP_MASK_REGIDS
	.align		4
.L_28:
        /*0054*/ 	.byte	0x04, 0x29
        /*0056*/ 	.short	(.L_30 - .L_29)


	//   ....[0]....
.L_29:
        /*0058*/ 	.word	0xffffffff


	//   ....[1]....
        /*005c*/ 	.word	0xffffffff


	//   ....[2]....
        /*0060*/ 	.word	0xffffffff


	//   ....[3]....
        /*0064*/ 	.word	0xffffffff


	//   ....[4]....
        /*0068*/ 	.word	0xffffffff


	//   ....[5]....
        /*006c*/ 	.word	0xffffffff


	//   ....[6]....
        /*0070*/ 	.word	0x0500000f


	//----- nvinfo : EIATTR_COOP_GROUP_INSTR_OFFSETS
	.align		4
.L_30:
        /*0074*/ 	.byte	0x04, 0x28
        /*0076*/ 	.short	(.L_32 - .L_31)


	//   ....[0]....
.L_31:
        /*0078*/ 	.word	0x00000050


	//   ....[1]....
        /*007c*/ 	.word	0x00000080


	//   ....[2]....
        /*0080*/ 	.word	0x00000180


	//   ....[3]....
        /*0084*/ 	.word	0x00000500


	//   ....[4]....
        /*0088*/ 	.word	0x00000540


	//   ....[5]....
        /*008c*/ 	.word	0x00000580


	//   ....[6]....
        /*0090*/ 	.word	0x00007930


	//----- nvinfo : EIATTR_REG_RECONFIG
	.align		4
.L_32:
        /*0094*/ 	.byte	0x01, 0x54
	.zero		2


	//----- nvinfo : EIATTR_SYSCALL_OFFSETS
	.align		4
        /*0098*/ 	.byte	0x04, 0x46
        /*009a*/ 	.short	(.L_34 - .L_33)


	//   ....[0]....
.L_33:
        /*009c*/ 	.word	0x000017e0


	//   ....[1]....
        /*00a0*/ 	.word	0x00001920


	//   ....[2]....
        /*00a4*/ 	.word	0x00001a10


	//   ....[3]....
        /*00a8*/ 	.word	0x000063f0


	//   ....[4]....
        /*00ac*/ 	.word	0x00006520


	//----- nvinfo : EIATTR_MBARRIER_INSTR_OFFSETS
	.align		4
.L_34:
        /*00b0*/ 	.byte	0x04, 0x39
        /*00b2*/ 	.short	(.L_36 - .L_35)


	//   ....[0]....
.L_35:
        /*00b4*/ 	.word	0x00000320
        /*00b8*/ 	.word	0x000000ff
        /*00bc*/ 	.word	0x00000000
        /*00c0*/ 	.short	0x0100
        /*00c2*/ 	.byte	0x05
	.zero		1


	//   ....[1]....
        /*00c4*/ 	.word	0x00000330
        /*00c8*/ 	.word	0x000000ff
        /*00cc*/ 	.word	0x00000070
        /*00d0*/ 	.short	0x0100
        /*00d2*/ 	.byte	0x05
	.zero		1


	//   ....[2]....
        /*00d4*/ 	.word	0x00000340
        /*00d8*/ 	.word	0x000000ff
        /*00dc*/ 	.word	0x00000008
        /*00e0*/ 	.short	0x0100
        /*00e2*/ 	.byte	0x05
	.zero		1


	//   ....[3]....
        /*00e4*/ 	.word	0x00000350
        /*00e8*/ 	.word	0x000000ff
        /*00ec*/ 	.word	0x00000078
        /*00f0*/ 	.short	0x0100
        /*00f2*/ 	.byte	0x05
	.zero		1


	//   ....[4]....
        /*00f4*/ 	.word	0x00000360
        /*00f8*/ 	.word	0x000000ff
        /*00fc*/ 	.word	0x00000010
        /*0100*/ 	.short	0x0100
        /*0102*/ 	.byte	0x05
	.zero		1


	//   ....[5]....
        /*0104*/ 	.word	0x00000370
        /*0108*/ 	.word	0x000000ff
        /*010c*/ 	.word	0x00000080
        /*0110*/ 	.short	0x0100
        /*0112*/ 	.byte	0x05
	.zero		1


	//   ....[6]....
        /*0114*/ 	.word	0x00000380
        /*0118*/ 	.word	0x000000ff
        /*011c*/ 	.word	0x00000018
        /*0120*/ 	.short	0x0100
        /*0122*/ 	.byte	0x05
	.zero		1


	//   ....[7]....
        /*0124*/ 	.word	0x00000390
        /*0128*/ 	.word	0x000000ff
        /*012c*/ 	.word	0x00000088
        /*0130*/ 	.short	0x0100
        /*0132*/ 	.byte	0x05
	.zero		1


	//   ....[8]....
        /*0134*/ 	.word	0x000003a0
        /*0138*/ 	.word	0x000000ff
        /*013c*/ 	.word	0x00000020
        /*0140*/ 	.short	0x0100
        /*0142*/ 	.byte	0x05
	.zero		1


	//   ....[9]....
        /*0144*/ 	.word	0x000003b0
        /*0148*/ 	.word	0x000000ff
        /*014c*/ 	.word	0x00000090
        /*0150*/ 	.short	0x0100
        /*0152*/ 	.byte	0x05
	.zero		1


	//   ....[10]....
        /*0154*/ 	.word	0x000003c0
        /*0158*/ 	.word	0x000000ff
        /*015c*/ 	.word	0x00000028
        /*0160*/ 	.short	0x0100
        /*0162*/ 	.byte	0x05
	.zero		1


	//   ....[11]....
        /*0164*/ 	.word	0x000003d0
        /*0168*/ 	.word	0x000000ff
        /*016c*/ 	.word	0x00000098
        /*0170*/ 	.short	0x0100
        /*0172*/ 	.byte	0x05
	.zero		1


	//   ....[12]....
        /*0174*/ 	.word	0x000003e0
        /*0178*/ 	.word	0x000000ff
        /*017c*/ 	.word	0x00000030
        /*0180*/ 	.short	0x0100
        /*0182*/ 	.byte	0x05
	.zero		1


	//   ....[13]....
        /*0184*/ 	.word	0x000003f0
        /*0188*/ 	.word	0x000000ff
        /*018c*/ 	.word	0x000000a0
        /*0190*/ 	.short	0x0100
        /*0192*/ 	.byte	0x05
	.zero		1


	//   ....[14]....
        /*0194*/ 	.word	0x00000400
        /*0198*/ 	.word	0x000000ff
        /*019c*/ 	.word	0x00000038
        /*01a0*/ 	.short	0x0100
        /*01a2*/ 	.byte	0x05
	.zero		1


	//   ....[15]....
        /*01a4*/ 	.word	0x00000410
        /*01a8*/ 	.word	0x000000ff
        /*01ac*/ 	.word	0x000000a8
        /*01b0*/ 	.short	0x0100
        /*01b2*/ 	.byte	0x05
	.zero		1


	//   ....[16]....
        /*01b4*/ 	.word	0x00000420
        /*01b8*/ 	.word	0x000000ff
        /*01bc*/ 	.word	0x00000040
        /*01c0*/ 	.short	0x0100
        /*01c2*/ 	.byte	0x05
	.zero		1


	//   ....[17]....
        /*01c4*/ 	.word	0x00000430
        /*01c8*/ 	.word	0x000000ff
        /*01cc*/ 	.word	0x000000b0
        /*01d0*/ 	.short	0x0100
        /*01d2*/ 	.byte	0x05
	.zero		1


	//   ....[18]....
        /*01d4*/ 	.word	0x00000440
        /*01d8*/ 	.word	0x000000ff
        /*01dc*/ 	.word	0x00000048
        /*01e0*/ 	.short	0x0100
        /*01e2*/ 	.byte	0x05
	.zero		1


	//   ....[19]....
        /*01e4*/ 	.word	0x00000450
        /*01e8*/ 	.word	0x000000ff
        /*01ec*/ 	.word	0x000000b8
        /*01f0*/ 	.short	0x0100
        /*01f2*/ 	.byte	0x05
	.zero		1


	//   ....[20]....
        /*01f4*/ 	.word	0x00000460
        /*01f8*/ 	.word	0x000000ff
        /*01fc*/ 	.word	0x00000050
        /*0200*/ 	.short	0x0100
        /*0202*/ 	.byte	0x05
	.zero		1


	//   ....[21]....
        /*0204*/ 	.word	0x00000470
        /*0208*/ 	.word	0x000000ff
        /*020c*/ 	.word	0x000000c0
        /*0210*/ 	.short	0x0100
        /*0212*/ 	.byte	0x05
	.zero		1


	//   ....[22]....
        /*0214*/ 	.word	0x00000480
        /*0218*/ 	.word	0x000000ff
        /*021c*/ 	.word	0x00000058
        /*0220*/ 	.short	0x0100
        /*0222*/ 	.byte	0x05
	.zero		1


	//   ....[23]....
        /*0224*/ 	.word	0x00000490
        /*0228*/ 	.word	0x000000ff
        /*022c*/ 	.word	0x000000c8
        /*0230*/ 	.short	0x0100
        /*0232*/ 	.byte	0x05
	.zero		1


	//   ....[24]....
        /*0234*/ 	.word	0x000004a0
        /*0238*/ 	.word	0x000000ff
        /*023c*/ 	.word	0x00000060
        /*0240*/ 	.short	0x0100
        /*0242*/ 	.byte	0x05
	.zero		1


	//   ....[25]....
        /*0244*/ 	.word	0x000004b0
        /*0248*/ 	.word	0x000000ff
        /*024c*/ 	.word	0x000000d0
        /*0250*/ 	.short	0x0100
        /*0252*/ 	.byte	0x05
	.zero		1


	//   ....[26]....
        /*0254*/ 	.word	0x000004c0
        /*0258*/ 	.word	0x000000ff
        /*025c*/ 	.word	0x00000068
        /*0260*/ 	.short	0x0100
        /*0262*/ 	.byte	0x05
	.zero		1


	//   ....[27]....
        /*0264*/ 	.word	0x000004d0
        /*0268*/ 	.word	0x000000ff
        /*026c*/ 	.word	0x000000d8
        /*0270*/ 	.short	0x0100
        /*0272*/ 	.byte	0x05
	.zero		1


	//   ....[28]....
        /*0274*/ 	.word	0x00000760
        /*0278*/ 	.word	0x000000ff
        /*027c*/ 	.word	0x00000110
        /*0280*/ 	.short	0x0100
        /*0282*/ 	.byte	0x05
	.zero		1


	//   ....[29]....
        /*0284*/ 	.word	0x00000770
        /*0288*/ 	.word	0x000000ff
        /*028c*/ 	.word	0x00000118
        /*0290*/ 	.short	0x0100
        /*0292*/ 	.byte	0x05
	.zero		1


	//   ....[30]....
        /*0294*/ 	.word	0x000007b0
        /*0298*/ 	.word	0x000000ff
        /*029c*/ 	.word	0x000000f0
        /*02a0*/ 	.short	0x0100
        /*02a2*/ 	.byte	0x0a
	.zero		1


	//   ....[31]....
        /*02a4*/ 	.word	0x000007d0
        /*02a8*/ 	.word	0x000000ff
        /*02ac*/ 	.word	0x000000f8
        /*02b0*/ 	.short	0x0100
        /*02b2*/ 	.byte	0x0a
	.zero		1


	//   ....[32]....
        /*02b4*/ 	.word	0x000007e0
        /*02b8*/ 	.word	0x000000ff
        /*02bc*/ 	.word	0x00000100
        /*02c0*/ 	.short	0x0100
        /*02c2*/ 	.byte	0x0a
	.zero		1


	//   ....[33]....
        /*02c4*/ 	.word	0x000007f0
        /*02c8*/ 	.word	0x000000ff
        /*02cc*/ 	.word	0x00000108
        /*02d0*/ 	.short	0x0100
        /*02d2*/ 	.byte	0x0a
	.zero		1


	//   ....[34]....
        /*02d4*/ 	.word	0x00001690
        /*02d8*/ 	.word	0x00000043
        /*02dc*/ 	.word	0x00000000
        /*02e0*/ 	.short	0x010a
        /*02e2*/ 	.byte	0x2d
	.zero		1


	//   ....[35]....
        /*02e4*/ 	.word	0x00001ad0
        /*02e8*/ 	.word	0x00000003
        /*02ec*/ 	.word	0x00000000
        /*02f0*/ 	.short	0x010a
        /*02f2*/ 	.byte	0x3f
	.zero		1


	//   ....[36]....
        /*02f4*/ 	.word	0x00001b10
        /*02f8*/ 	.word	0x00000003
        /*02fc*/ 	.word	0x00000000
        /*0300*/ 	.short	0x010a
        /*0302*/ 	.byte	0x3f
	.zero		1


	//   ....[37]....
        /*0304*/ 	.word	0x00001c20
        /*0308*/ 	.word	0x00000003
        /*030c*/ 	.word	0x00000000
        /*0310*/ 	.short	0x010a
        /*0312*/ 	.byte	0x3f
	.zero		1


	//   ....[38]....
        /*0314*/ 	.word	0x00002570
        /*0318*/ 	.word	0x00000003
        /*031c*/ 	.word	0x00000000
        /*0320*/ 	.short	0x010a
        /*0322*/ 	.byte	0x3f
	.zero		1


	//   ....[39]....
        /*0324*/ 	.word	0x00002890
        /*0328*/ 	.word	0x0000000f
        /*032c*/ 	.word	0x00000000
        /*0330*/ 	.short	0x010a
        /*0332*/ 	.byte	0x3f
	.zero		1


	//   ....[40]....
        /*0334*/ 	.word	0x00002d50
        /*0338*/ 	.word	0x000000ff
        /*033c*/ 	.word	0x00000000
        /*0340*/ 	.short	0x0101
        /*0342*/ 	.byte	0x05
	.zero		1


	//   ....[41]....
        /*0344*/ 	.word	0x00003020
        /*0348*/ 	.word	0x0000000f
        /*034c*/ 	.word	0x00000000
        /*0350*/ 	.short	0x010a
        /*0352*/ 	.byte	0x3f
	.zero		1


	//   ....[42]....
        /*0354*/ 	.word	0x000037b0
        /*0358*/ 	.word	0x000000ff
        /*035c*/ 	.word	0x00000000
        /*0360*/ 	.short	0x0101
        /*0362*/ 	.byte	0x04
	.zero		1


	//   ....[43]....
        /*0364*/ 	.word	0x00003a80
        /*0368*/ 	.word	0x0000003e
        /*036c*/ 	.word	0x00000000
        /*0370*/ 	.short	0x0101
        /*0372*/ 	.byte	0x30
	.zero		1


	//   ....[44]....
        /*0374*/ 	.word	0x00003b50
        /*0378*/ 	.word	0x000000ff
        /*037c*/ 	.word	0x00000000
        /*0380*/ 	.short	0x0101
        /*0382*/ 	.byte	0x06
	.zero		1


	//   ....[45]....
        /*0384*/ 	.word	0x00003c00
        /*0388*/ 	.word	0x00000043
        /*038c*/ 	.word	0x00000010
        /*0390*/ 	.short	0x010a
        /*0392*/ 	.byte	0x2d
	.zero		1


	//   ....[46]....
        /*0394*/ 	.word	0x00005a20
        /*0398*/ 	.word	0x0000003f
        /*039c*/ 	.word	0x00000000
        /*03a0*/ 	.short	0x0101
        /*03a2*/ 	.byte	0x30
	.zero		1


	//   ....[47]....
        /*03a4*/ 	.word	0x000065f0
        /*03a8*/ 	.word	0x00000006
        /*03ac*/ 	.word	0x00000070
        /*03b0*/ 	.short	0x010a
        /*03b2*/ 	.byte	0x3f
	.zero		1


	//   ....[48]....
        /*03b4*/ 	.word	0x000069f0
        /*03b8*/ 	.word	0x00000003
        /*03bc*/ 	.word	0x00000118
        /*03c0*/ 	.short	0x0101
        /*03c2*/ 	.byte	0x3f
	.zero		1


	//   ....[49]....
        /*03c4*/ 	.word	0x000070f0
        /*03c8*/ 	.word	0x00000005
        /*03cc*/ 	.word	0x00000000
        /*03d0*/ 	.short	0x010a
        /*03d2*/ 	.byte	0x3f
	.zero		1


	//   ....[50]....
        /*03d4*/ 	.word	0x00007170
        /*03d8*/ 	.word	0x00000007
        /*03dc*/ 	.word	0x00000000
        /*03e0*/ 	.short	0x010a
        /*03e2*/ 	.byte	0x3f
	.zero		1


	//   ....[51]....
        /*03e4*/ 	.word	0x00007200
        /*03e8*/ 	.word	0x00000006
        /*03ec*/ 	.word	0x00000000
        /*03f0*/ 	.short	0x010a
        /*03f2*/ 	.byte	0x3f
	.zero		1


	//   ....[52]....
        /*03f4*/ 	.word	0x00007290
        /*03f8*/ 	.word	0x00000009
        /*03fc*/ 	.word	0x00000000
        /*0400*/ 	.short	0x010a
        /*0402*/ 	.byte	0x3f
	.zero		1


	//   ....[53]....
        /*0404*/ 	.word	0x00007320
        /*0408*/ 	.word	0x00000006
        /*040c*/ 	.word	0x00000000
        /*0410*/ 	.short	0x010a
        /*0412*/ 	.byte	0x3f
	.zero		1


	//   ....[54]....
        /*0414*/ 	.word	0x000073b0
        /*0418*/ 	.word	0x00000009
        /*041c*/ 	.word	0x00000000
        /*0420*/ 	.short	0x010a
        /*0422*/ 	.byte	0x3f
	.zero		1


	//   ....[55]....
        /*0424*/ 	.word	0x00007440
        /*0428*/ 	.word	0x00000006
        /*042c*/ 	.word	0x00000000
        /*0430*/ 	.short	0x010a
        /*0432*/ 	.byte	0x3f
	.zero		1


	//   ....[56]....
        /*0434*/ 	.word	0x000074d0
        /*0438*/ 	.word	0x00000009
        /*043c*/ 	.word	0x00000000
        /*0440*/ 	.short	0x010a
        /*0442*/ 	.byte	0x3f
	.zero		1


	//   ....[57]....
        /*0444*/ 	.word	0x00007560
        /*0448*/ 	.word	0x00000006
        /*044c*/ 	.word	0x00000000
        /*0450*/ 	.short	0x010a
        /*0452*/ 	.byte	0x3f
	.zero		1


	//   ....[58]....
        /*0454*/ 	.word	0x000075f0
        /*0458*/ 	.word	0x00000009
        /*045c*/ 	.word	0x00000000
        /*0460*/ 	.short	0x010a
        /*0462*/ 	.byte	0x3f
	.zero		1


	//   ....[59]....
        /*0464*/ 	.word	0x00007680
        /*0468*/ 	.word	0x00000006
        /*046c*/ 	.word	0x00000000
        /*0470*/ 	.short	0x010a
        /*0472*/ 	.byte	0x3f
	.zero		1


	//   ....[60]....
        /*0474*/ 	.word	0x00007710
        /*0478*/ 	.word	0x00000009
        /*047c*/ 	.word	0x00000000
        /*0480*/ 	.short	0x010a
        /*0482*/ 	.byte	0x3f
	.zero		1


	//   ....[61]....
        /*0484*/ 	.word	0x000077a0
        /*0488*/ 	.word	0x00000006
        /*048c*/ 	.word	0x00000000
        /*0490*/ 	.short	0x010a
        /*0492*/ 	.byte	0x3f
	.zero		1


	//   ....[62]....
        /*0494*/ 	.word	0x00007830
        /*0498*/ 	.word	0x00000003
        /*049c*/ 	.word	0x00000000
        /*04a0*/ 	.short	0x010a
        /*04a2*/ 	.byte	0x3f
	.zero		1


	//   ....[63]....
        /*04a4*/ 	.word	0x000078a0
        /*04a8*/ 	.word	0x00000003
        /*04ac*/ 	.word	0x00000000
        /*04b0*/ 	.short	0x010a
        /*04b2*/ 	.byte	0x3f
	.zero		1


	//   ....[64]....
        /*04b4*/ 	.word	0x00007960
        /*04b8*/ 	.word	0x00000003
        /*04bc*/ 	.word	0x00000000
        /*04c0*/ 	.short	0x010a
        /*04c2*/ 	.byte	0x3f
	.zero		1


	//   ....[65]....
        /*04c4*/ 	.word	0x000079b0
        /*04c8*/ 	.word	0x00000003
        /*04cc*/ 	.word	0x00000000
        /*04d0*/ 	.short	0x010a
        /*04d2*/ 	.byte	0x3f
	.zero		1


	//   ....[66]....
        /*04d4*/ 	.word	0x00007a00
        /*04d8*/ 	.word	0x0000000f
        /*04dc*/ 	.word	0x00000000
        /*04e0*/ 	.short	0x010a
        /*04e2*/ 	.byte	0x3f
	.zero		1


	//   ....[67]....
        /*04e4*/ 	.word	0x00007a60
        /*04e8*/ 	.word	0x00000003
        /*04ec*/ 	.word	0x00000010
        /*04f0*/ 	.short	0x010a
        /*04f2*/ 	.byte	0x3f
	.zero		1


	//   ....[68]....
        /*04f4*/ 	.word	0x00007b30
        /*04f8*/ 	.word	0x00000006
        /*04fc*/ 	.word	0x00000070
        /*0500*/ 	.short	0x010a
        /*0502*/ 	.byte	0x3f
	.zero		1


	//   ....[69]....
        /*0504*/ 	.word	0x00007c00
        /*0508*/ 	.word	0x00000005
        /*050c*/ 	.word	0x00000000
        /*0510*/ 	.short	0x010a
        /*0512*/ 	.byte	0x3f
	.zero		1


	//   ....[70]....
        /*0514*/ 	.word	0x00007c50
        /*0518*/ 	.word	0x00000007
        /*051c*/ 	.word	0x00000000
        /*0520*/ 	.short	0x010a
        /*0522*/ 	.byte	0x3f
	.zero		1


	//   ....[71]....
        /*0524*/ 	.word	0x00007ca0
        /*0528*/ 	.word	0x00000006
        /*052c*/ 	.word	0x00000000
        /*0530*/ 	.short	0x010a
        /*0532*/ 	.byte	0x3f
	.zero		1


	//   ....[72]....
        /*0534*/ 	.word	0x00007cf0
        /*0538*/ 	.word	0x00000009
        /*053c*/ 	.word	0x00000000
        /*0540*/ 	.short	0x010a
        /*0542*/ 	.byte	0x3f
	.zero		1


	//   ....[73]....
        /*0544*/ 	.word	0x00007d40
        /*0548*/ 	.word	0x00000006
        /*054c*/ 	.word	0x00000000
        /*0550*/ 	.short	0x010a
        /*0552*/ 	.byte	0x3f
	.zero		1


	//   ....[74]....
        /*0554*/ 	.word	0x00007d90
        /*0558*/ 	.word	0x00000009
        /*055c*/ 	.word	0x00000000
        /*0560*/ 	.short	0x010a
        /*0562*/ 	.byte	0x3f
	.zero		1


	//   ....[75]....
        /*0564*/ 	.word	0x00007de0
        /*0568*/ 	.word	0x00000006
        /*056c*/ 	.word	0x00000000
        /*0570*/ 	.short	0x010a
        /*0572*/ 	.byte	0x3f
	.zero		1


	//   ....[76]....
        /*0574*/ 	.word	0x00007e30
        /*0578*/ 	.word	0x00000009
        /*057c*/ 	.word	0x00000000
        /*0580*/ 	.short	0x010a
        /*0582*/ 	.byte	0x3f
	.zero		1


	//   ....[77]....
        /*0584*/ 	.word	0x00007e80
        /*0588*/ 	.word	0x00000006
        /*058c*/ 	.word	0x00000000
        /*0590*/ 	.short	0x010a
        /*0592*/ 	.byte	0x3f
	.zero		1


	//   ....[78]....
        /*0594*/ 	.word	0x00007ed0
        /*0598*/ 	.word	0x00000009
        /*059c*/ 	.word	0x00000000
        /*05a0*/ 	.short	0x010a
        /*05a2*/ 	.byte	0x3f
	.zero		1


	//   ....[79]....
        /*05a4*/ 	.word	0x00007f20
        /*05a8*/ 	.word	0x00000006
        /*05ac*/ 	.word	0x00000000
        /*05b0*/ 	.short	0x010a
        /*05b2*/ 	.byte	0x3f
	.zero		1


	//   ....[80]....
        /*05b4*/ 	.word	0x00007f70
        /*05b8*/ 	.word	0x00000009
        /*05bc*/ 	.word	0x00000000
        /*05c0*/ 	.short	0x010a
        /*05c2*/ 	.byte	0x3f
	.zero		1


	//   ....[81]....
        /*05c4*/ 	.word	0x00007fc0
        /*05c8*/ 	.word	0x00000006
        /*05cc*/ 	.word	0x00000000
        /*05d0*/ 	.short	0x010a
        /*05d2*/ 	.byte	0x3f
	.zero		1


	//----- nvinfo : EIATTR_NUM_MBARRIERS
	.align		4
.L_36:
        /*05d4*/ 	.byte	0x03, 0x38
        /*05d6*/ 	.short	0x0022


	//----- nvinfo : EIATTR_EXIT_INSTR_OFFSETS
	.align		4
        /*05d8*/ 	.byte	0x04, 0x1c
        /*05da*/ 	.short	(.L_38 - .L_37)


	//   ....[0]....
.L_37:
        /*05dc*/ 	.word	0x00001320


	//   ....[1]....
        /*05e0*/ 	.word	0x00001380


	//   ....[2]....
        /*05e4*/ 	.word	0x00006090


	//   ....[3]....
        /*05e8*/ 	.word	0x000060c0


	//   ....[4]....
        /*05ec*/ 	.word	0x00007880


	//----- nvinfo : EIATTR_MAX_THREADS
	.align		4
.L_38:
        /*05f0*/ 	.byte	0x04, 0x05
        /*05f2*/ 	.short	(.L_40 - .L_39)
.L_39:
        /*05f4*/ 	.word	0x00000180
        /*05f8*/ 	.word	0x00000001
        /*05fc*/ 	.word	0x00000001


	//----- nvinfo : EIATTR_CRS_STACK_SIZE
	.align		4
.L_40:
        /*0600*/ 	.byte	0x04, 0x1e
        /*0602*/ 	.short	(.L_42 - .L_41)
.L_41:
        /*0604*/ 	.word	0x00000000


	//----- nvinfo : EIATTR_CBANK_PARAM_SIZE
	.align		4
.L_42:
        /*0608*/ 	.byte	0x03, 0x19
        /*060a*/ 	.short	0x0470


	//----- nvinfo : EIATTR_PARAM_CBANK
	.align		4
        /*060c*/ 	.byte	0x04, 0x0a
        /*060e*/ 	.short	(.L_44 - .L_43)
	.align		4
.L_43:
        /*0610*/ 	.word	index@(.nv.constant0._ZN7cutlass13device_kernelINS_4gemm6kernel13GemmUniversalIN4cute5tupleIJiiiiEEENS1_10collective13CollectiveMmaINS1_39MainloopSm90TmaGmmaRmemAWarpSpecializedILi14ENS5_IJNS4_1CILi1EEESB_SB_EEENS1_32KernelTmaWarpSpecializedPingpongEEENS5_IJNSA_ILi64EEESF_NSA_ILi128EEEEEEaNS5_IJSB_llEEEaNS5_IJlSB_lEEENS4_8TiledMMAINS4_8MMA_AtomIJNS4_4SM904GMMA26MMA_64x64x32_S32S8S8_RS_TNEEEENS4_6LayoutISC_NS5_IJNSA_ILi0EEESR_SR_EEEEENS5_IJNS4_10UnderscoreESU_SU_EEEEENS4_13SM90_TMA_LOADENS4_14ComposedLayoutINS4_7SwizzleILi2ELi4ELi3EEENS4_18smem_ptr_flag_bitsILi8EEENSQ_INS5_IJSF_NSA_ILi8EEEEEENS5_IJSB_SF_EEEEEEENS4_9Copy_AtomIJNS4_39AutoVectorizingCopyWithAssumedAlignmentILi128EEEaEEENS4_8identityESX_NSY_INSZ_ILi3ELi4ELi3EEES12_NSQ_INS5_IJS13_SG_EEENS5_IJSG_SB_EEEEEEEvS1C_EENS_8epilogue10collective6detail29Sm90TmaWarpSpecializedAdapterINS1K_15DefaultEpilogueIaSJ_SJ_NS1J_6thread17LinearCombinationIaLi1EiiLNS1O_9ScaleType4KindE0ELNS_15FloatRoundStyleE2EaEENS1_15EpilogueDefaultEEEEEvvEEEEvNT_6ParamsE)
        /*0614*/ 	.short	0x0210
        /*0616*/ 	.short	0x0470


	//----- nvinfo : EIATTR_SW_WAR
	.align		4
.L_44:
        /*0618*/ 	.byte	0x04, 0x36
        /*061a*/ 	.short	(.L_46 - .L_45)
.L_45:
        /*061c*/ 	.word	0x00000008
.L_46:


//--------------------- .nv.callgraph             --------------------------
	.section	.nv.callgraph,"",@"SHT_CUDA_CALLGRAPH"
	.align	4
	.sectionentsize	8
	.align		4
        /*0000*/ 	.word	0x00000000
	.align		4
        /*0004*/ 	.word	0xffffffff
	.align		4
        /*0008*/ 	.word	index@(_ZN7cutlass13device_kernelINS_4gemm6kernel13GemmUniversalIN4cute5tupleIJiiiiEEENS1_10collective13CollectiveMmaINS1_39MainloopSm90TmaGmmaRmemAWarpSpecializedILi14ENS5_IJNS4_1CILi1EEESB_SB_EEENS1_32KernelTmaWarpSpecializedPingpongEEENS5_IJNSA_ILi64EEESF_NSA_ILi128EEEEEEaNS5_IJSB_llEEEaNS5_IJlSB_lEEENS4_8TiledMMAINS4_8MMA_AtomIJNS4_4SM904GMMA26MMA_64x64x32_S32S8S8_RS_TNEEEENS4_6LayoutISC_NS5_IJNSA_ILi0EEESR_SR_EEEEENS5_IJNS4_10UnderscoreESU_SU_EEEEENS4_13SM90_TMA_LOADENS4_14ComposedLayoutINS4_7SwizzleILi2ELi4ELi3EEENS4_18smem_ptr_flag_bitsILi8EEENSQ_INS5_IJSF_NSA_ILi8EEEEEENS5_IJSB_SF_EEEEEEENS4_9Copy_AtomIJNS4_39AutoVectorizingCopyWithAssumedAlignmentILi128EEEaEEENS4_8identityESX_NSY_INSZ_ILi3ELi4ELi3EEES12_NSQ_INS5_IJS13_SG_EEENS5_IJSG_SB_EEEEEEEvS1C_EENS_8epilogue10collective6detail29Sm90TmaWarpSpecializedAdapterINS1K_15DefaultEpilogueIaSJ_SJ_NS1J_6thread17LinearCombinationIaLi1EiiLNS1O_9ScaleType4KindE0ELNS_15FloatRoundStyleE2EaEENS1_15EpilogueDefaultEEEEEvvEEEEvNT_6ParamsE)
	.align		4
        /*000c*/ 	.word	index@(__assertfail)
	.align		4
        /*0010*/ 	.word	0x00000000
	.align		4
        /*0014*/ 	.word	0xfffffffe
	.align		4
        /*0018*/ 	.word	0x00000000
	.align		4
        /*001c*/ 	.word	0xfffffffd
	.align		4
        /*0020*/ 	.word	0x00000000
	.align		4
        /*0024*/ 	.word	0xfffffffc


//--------------------- .nv.constant4             --------------------------
	.section	.nv.constant4,"a",@progbits
	.align	8
	.align		8
.nv.constant4:
        /*0000*/ 	.dword	__assertfail
	.align		8
        /*0008*/ 	.dword	__unnamed_1
	.align		8
        /*0010*/ 	.dword	__unnamed_2
	.align		8
        /*0018*/ 	.dword	_ZN40_INTERNAL_3d3958ab_4_k_cu_ce09b6e8_289894cuda3std3__45__cpo5beginE
	.align		8
        /*0020*/ 	.dword	_ZN40_INTERNAL_3d3958ab_4_k_cu_ce09b6e8_289894cuda3std3__45__cpo3endE
	.align		8
        /*0028*/ 	.dword	_ZN40_INTERNAL_3d3958ab_4_k_cu_ce09b6e8_289894cuda3std3__45__cpo6cbeginE
	.align		8
        /*0030*/ 	.dword	_ZN40_INTERNAL_3d3958ab_4_k_cu_ce09b6e8_289894cuda3std3__45__cpo4cendE
	.align		8
        /*0038*/ 	.dword	_ZN40_INTERNAL_3d3958ab_4_k_cu_ce09b6e8_289894cuda3std3__442_GLOBAL__N__3d3958ab_4_k_cu_ce09b6e8_289896ignoreE
	.align		8
        /*0040*/ 	.dword	_ZN40_INTERNAL_3d3958ab_4_k_cu_ce09b6e8_289894cuda3std3__419piecewise_constructE
	.align		8
        /*0048*/ 	.dword	_ZN40_INTERNAL_3d3958ab_4_k_cu_ce09b6e8_289894cuda3std3__48in_placeE
	.align		8
        /*0050*/ 	.dword	_ZN40_INTERNAL_3d3958ab_4_k_cu_ce09b6e8_289894cuda3std6ranges3__45__cpo4swapE
	.align		8
        /*0058*/ 	.dword	_ZN40_INTERNAL_3d3958ab_4_k_cu_ce09b6e8_289894cuda3std6ranges3__45__cpo9iter_moveE
	.align		8
        /*0060*/ 	.dword	_ZN40_INTERNAL_3d3958ab_4_k_cu_ce09b6e8_289894cute7productE
	.align		8
        /*0068*/ 	.dword	_ZN40_INTERNAL_3d3958ab_4_k_cu_ce09b6e8_289894cute1_E
	.align		8
        /*0070*/ 	.dword	$str$24
	.align		8
        /*0078*/ 	.dword	$str$25


//--------------------- .text._ZN7cutlass13device_kernelINS_4gemm6kernel13GemmUniversalIN4cute5tupleIJiiiiEEENS1_10collective13CollectiveMmaINS1_39MainloopSm90TmaGmmaRmemAWarpSpecializedILi14ENS5_IJNS4_1CILi1EEESB_SB_EEENS1_32KernelTmaWarpSpecializedPingpongEEENS5_IJNSA_ILi64EEESF_NSA_ILi128EEEEEEaNS5_IJSB_llEEEaNS5_IJlSB_lEEENS4_8TiledMMAINS4_8MMA_AtomIJNS4_4SM904GMMA26MMA_64x64x32_S32S8S8_RS_TNEEEENS4_6LayoutISC_NS5_IJNSA_ILi0EEESR_SR_EEEEENS5_IJNS4_10UnderscoreESU_SU_EEEEENS4_13SM90_TMA_LOADENS4_14ComposedLayoutINS4_7SwizzleILi2ELi4ELi3EEENS4_18smem_ptr_flag_bitsILi8EEENSQ_INS5_IJSF_NSA_ILi8EEEEEENS5_IJSB_SF_EEEEEEENS4_9Copy_AtomIJNS4_39AutoVectorizingCopyWithAssumedAlignmentILi128EEEaEEENS4_8identityESX_NSY_INSZ_ILi3ELi4ELi3EEES12_NSQ_INS5_IJS13_SG_EEENS5_IJSG_SB_EEEEEEEvS1C_EENS_8epilogue10collective6detail29Sm90TmaWarpSpecializedAdapterINS1K_15DefaultEpilogueIaSJ_SJ_NS1J_6thread17LinearCombinationIaLi1EiiLNS1O_9ScaleType4KindE0ELNS_15FloatRoundStyleE2EaEENS1_15EpilogueDefaultEEEEEvvEEEEvNT_6ParamsE --------------------------
	.section	.text._ZN7cutlass13device_kernelINS_4gemm6kernel13GemmUniversalIN4cute5tupleIJiiiiEEENS1_10collective13CollectiveMmaINS1_39MainloopSm90TmaGmmaRmemAWarpSpecializedILi14ENS5_IJNS4_1CILi1EEESB_SB_EEENS1_32KernelTmaWarpSpecializedPingpongEEENS5_IJNSA_ILi64EEESF_NSA_ILi128EEEEEEaNS5_IJSB_llEEEaNS5_IJlSB_lEEENS4_8TiledMMAINS4_8MMA_AtomIJNS4_4SM904GMMA26MMA_64x64x32_S32S8S8_RS_TNEEEENS4_6LayoutISC_NS5_IJNSA_ILi0EEESR_SR_EEEEENS5_IJNS4_10UnderscoreESU_SU_EEEEENS4_13SM90_TMA_LOADENS4_14ComposedLayoutINS4_7SwizzleILi2ELi4ELi3EEENS4_18smem_ptr_flag_bitsILi8EEENSQ_INS5_IJSF_NSA_ILi8EEEEEENS5_IJSB_SF_EEEEEEENS4_9Copy_AtomIJNS4_39AutoVectorizingCopyWithAssumedAlignmentILi128EEEaEEENS4_8identityESX_NSY_INSZ_ILi3ELi4ELi3EEES12_NSQ_INS5_IJS13_SG_EEENS5_IJSG_SB_EEEEEEEvS1C_EENS_8epilogue10collective6detail29Sm90TmaWarpSpecializedAdapterINS1K_15DefaultEpilogueIaSJ_SJ_NS1J_6thread17LinearCombinationIaLi1EiiLNS1O_9ScaleType4KindE0ELNS_15FloatRoundStyleE2EaEENS1_15EpilogueDefaultEEEEEvvEEEEvNT_6ParamsE,"ax",@progbits
	.align	128
.text._ZN7cutlass13device_kernelINS_4gemm6kernel13GemmUniversalIN4cute5tupleIJiiiiEEENS1_10collective13CollectiveMmaINS1_39MainloopSm90TmaGmmaRmemAWarpSpecializedILi14ENS5_IJNS4_1CILi1EEESB_SB_EEENS1_32KernelTmaWarpSpecializedPingpongEEENS5_IJNSA_ILi64EEESF_NSA_ILi128EEEEEEaNS5_IJSB_llEEEaNS5_IJlSB_lEEENS4_8TiledMMAINS4_8MMA_AtomIJNS4_4SM904GMMA26MMA_64x64x32_S32S8S8_RS_TNEEEENS4_6LayoutISC_NS5_IJNSA_ILi0EEESR_SR_EEEEENS5_IJNS4_10UnderscoreESU_SU_EEEEENS4_13SM90_TMA_LOADENS4_14ComposedLayoutINS4_7SwizzleILi2ELi4ELi3EEENS4_18smem_ptr_flag_bitsILi8EEENSQ_INS5_IJSF_NSA_ILi8EEEEEENS5_IJSB_SF_EEEEEEENS4_9Copy_AtomIJNS4_39AutoVectorizingCopyWithAssumedAlignmentILi128EEEaEEENS4_8identityESX_NSY_INSZ_ILi3ELi4ELi3EEES12_NSQ_INS5_IJS13_SG_EEENS5_IJSG_SB_EEEEEEEvS1C_EENS_8epilogue10collective6detail29Sm90TmaWarpSpecializedAdapterINS1K_15DefaultEpilogueIaSJ_SJ_NS1J_6thread17LinearCombinationIaLi1EiiLNS1O_9ScaleType4KindE0ELNS_15FloatRoundStyleE2EaEENS1_15EpilogueDefaultEEEEEvvEEEEvNT_6ParamsE:
        .type           _ZN7cutlass13device_kernelINS_4gemm6kernel13GemmUniversalIN4cute5tupleIJiiiiEEENS1_10collective13CollectiveMmaINS1_39MainloopSm90TmaGmmaRmemAWarpSpecializedILi14ENS5_IJNS4_1CILi1EEESB_SB_EEENS1_32KernelTmaWarpSpecializedPingpongEEENS5_IJNSA_ILi64EEESF_NSA_ILi128EEEEEEaNS5_IJSB_llEEEaNS5_IJlSB_lEEENS4_8TiledMMAINS4_8MMA_AtomIJNS4_4SM904GMMA26MMA_64x64x32_S32S8S8_RS_TNEEEENS4_6LayoutISC_NS5_IJNSA_ILi0EEESR_SR_EEEEENS5_IJNS4_10UnderscoreESU_SU_EEEEENS4_13SM90_TMA_LOADENS4_14ComposedLayoutINS4_7SwizzleILi2ELi4ELi3EEENS4_18smem_ptr_flag_bitsILi8EEENSQ_INS5_IJSF_NSA_ILi8EEEEEENS5_IJSB_SF_EEEEEEENS4_9Copy_AtomIJNS4_39AutoVectorizingCopyWithAssumedAlignmentILi128EEEaEEENS4_8identityESX_NSY_INSZ_ILi3ELi4ELi3EEES12_NSQ_INS5_IJS13_SG_EEENS5_IJSG_SB_EEEEEEEvS1C_EENS_8epilogue10collective6detail29Sm90TmaWarpSpecializedAdapterINS1K_15DefaultEpilogueIaSJ_SJ_NS1J_6thread17LinearCombinationIaLi1EiiLNS1O_9ScaleType4KindE0ELNS_15FloatRoundStyleE2EaEENS1_15EpilogueDefaultEEEEEvvEEEEvNT_6ParamsE,@function
        .size           _ZN7cutlass13device_kernelINS_4gemm6kernel13GemmUniversalIN4cute5tupleIJiiiiEEENS1_10collective13CollectiveMmaINS1_39MainloopSm90TmaGmmaRmemAWarpSpecializedILi14ENS5_IJNS4_1CILi1EEESB_SB_EEENS1_32KernelTmaWarpSpecializedPingpongEEENS5_IJNSA_ILi64EEESF_NSA_ILi128EEEEEEaNS5_IJSB_llEEEaNS5_IJlSB_lEEENS4_8TiledMMAINS4_8MMA_AtomIJNS4_4SM904GMMA26MMA_64x64x32_S32S8S8_RS_TNEEEENS4_6LayoutISC_NS5_IJNSA_ILi0EEESR_SR_EEEEENS5_IJNS4_10UnderscoreESU_SU_EEEEENS4_13SM90_TMA_LOADENS4_14ComposedLayoutINS4_7SwizzleILi2ELi4ELi3EEENS4_18smem_ptr_flag_bitsILi8EEENSQ_INS5_IJSF_NSA_ILi8EEEEEENS5_IJSB_SF_EEEEEEENS4_9Copy_AtomIJNS4_39AutoVectorizingCopyWithAssumedAlignmentILi128EEEaEEENS4_8identityESX_NSY_INSZ_ILi3ELi4ELi3EEES12_NSQ_INS5_IJS13_SG_EEENS5_IJSG_SB_EEEEEEEvS1C_EENS_8epilogue10collective6detail29Sm90TmaWarpSpecializedAdapterINS1K_15DefaultEpilogueIaSJ_SJ_NS1J_6thread17LinearCombinationIaLi1EiiLNS1O_9ScaleType4KindE0ELNS_15FloatRoundStyleE2EaEENS1_15EpilogueDefaultEEEEEvvEEEEvNT_6ParamsE,(.L_x_173 - _ZN7cutlass13device_kernelINS_4gemm6kernel13GemmUniversalIN4cute5tupleIJiiiiEEENS1_10collective13CollectiveMmaINS1_39MainloopSm90TmaGmmaRmemAWarpSpecializedILi14ENS5_IJNS4_1CILi1EEESB_SB_EEENS1_32KernelTmaWarpSpecializedPingpongEEENS5_IJNSA_ILi64EEESF_NSA_ILi128EEEEEEaNS5_IJSB_llEEEaNS5_IJlSB_lEEENS4_8TiledMMAINS4_8MMA_AtomIJNS4_4SM904GMMA26MMA_64x64x32_S32S8S8_RS_TNEEEENS4_6LayoutISC_NS5_IJNSA_ILi0EEESR_SR_EEEEENS5_IJNS4_10UnderscoreESU_SU_EEEEENS4_13SM90_TMA_LOADENS4_14ComposedLayoutINS4_7SwizzleILi2ELi4ELi3EEENS4_18smem_ptr_flag_bitsILi8EEENSQ_INS5_IJSF_NSA_ILi8EEEEEENS5_IJSB_SF_EEEEEEENS4_9Copy_AtomIJNS4_39AutoVectorizingCopyWithAssumedAlignmentILi128EEEaEEENS4_8identityESX_NSY_INSZ_ILi3ELi4ELi3EEES12_NSQ_INS5_IJS13_SG_EEENS5_IJSG_SB_EEEEEEEvS1C_EENS_8epilogue10collective6detail29Sm90TmaWarpSpecializedAdapterINS1K_15DefaultEpilogueIaSJ_SJ_NS1J_6thread17LinearCombinationIaLi1EiiLNS1O_9ScaleType4KindE0ELNS_15FloatRoundStyleE2EaEENS1_15EpilogueDefaultEEEEEvvEEEEvNT_6ParamsE)
        .other          _ZN7cutlass13device_kernelINS_4gemm6kernel13GemmUniversalIN4cute5tupleIJiiiiEEENS1_10collective13CollectiveMmaINS1_39MainloopSm90TmaGmmaRmemAWarpSpecializedILi14ENS5_IJNS4_1CILi1EEESB_SB_EEENS1_32KernelTmaWarpSpecializedPingpongEEENS5_IJNSA_ILi64EEESF_NSA_ILi128EEEEEEaNS5_IJSB_llEEEaNS5_IJlSB_lEEENS4_8TiledMMAINS4_8MMA_AtomIJNS4_4SM904GMMA26MMA_64x64x32_S32S8S8_RS_TNEEEENS4_6LayoutISC_NS5_IJNSA_ILi0EEESR_SR_EEEEENS5_IJNS4_10UnderscoreESU_SU_EEEEENS4_13SM90_TMA_LOADENS4_14ComposedLayoutINS4_7SwizzleILi2ELi4ELi3EEENS4_18smem_ptr_flag_bitsILi8EEENSQ_INS5_IJSF_NSA_ILi8EEEEEENS5_IJSB_SF_EEEEEEENS4_9Copy_AtomIJNS4_39AutoVectorizingCopyWithAssumedAlignmentILi128EEEaEEENS4_8identityESX_NSY_INSZ_ILi3ELi4ELi3EEES12_NSQ_INS5_IJS13_SG_EEENS5_IJSG_SB_EEEEEEEvS1C_EENS_8epilogue10collective6detail29Sm90TmaWarpSpecializedAdapterINS1K_15DefaultEpilogueIaSJ_SJ_NS1J_6thread17LinearCombinationIaLi1EiiLNS1O_9ScaleType4KindE0ELNS_15FloatRoundStyleE2EaEENS1_15EpilogueDefaultEEEEEvvEEEEvNT_6ParamsE,@"STO_CUDA_ENTRY STV_DEFAULT"
_ZN7cutlass13device_kernelINS_4gemm6kernel13GemmUniversalIN4cute5tupleIJiiiiEEENS1_10collective13CollectiveMmaINS1_39MainloopSm90TmaGmmaRmemAWarpSpecializedILi14ENS5_IJNS4_1CILi1EEESB_SB_EEENS1_32KernelTmaWarpSpecializedPingpongEEENS5_IJNSA_ILi64EEESF_NSA_ILi128EEEEEEaNS5_IJSB_llEEEaNS5_IJlSB_lEEENS4_8TiledMMAINS4_8MMA_AtomIJNS4_4SM904GMMA26MMA_64x64x32_S32S8S8_RS_TNEEEENS4_6LayoutISC_NS5_IJNSA_ILi0EEESR_SR_EEEEENS5_IJNS4_10UnderscoreESU_SU_EEEEENS4_13SM90_TMA_LOADENS4_14ComposedLayoutINS4_7SwizzleILi2ELi4ELi3EEENS4_18smem_ptr_flag_bitsILi8EEENSQ_INS5_IJSF_NSA_ILi8EEEEEENS5_IJSB_SF_EEEEEEENS4_9Copy_AtomIJNS4_39AutoVectorizingCopyWithAssumedAlignmentILi128EEEaEEENS4_8identityESX_NSY_INSZ_ILi3ELi4ELi3EEES12_NSQ_INS5_IJS13_SG_EEENS5_IJSG_SB_EEEEEEEvS1C_EENS_8epilogue10collective6detail29Sm90TmaWarpSpecializedAdapterINS1K_15DefaultEpilogueIaSJ_SJ_NS1J_6thread17LinearCombinationIaLi1EiiLNS1O_9ScaleType4KindE0ELNS_15FloatRoundStyleE2EaEENS1_15EpilogueDefaultEEEEEvvEEEEvNT_6ParamsE:
[----:B------:R-:W0:Y:S01]  /*0000*/  LDC R1, c[0x0][0x28] ;  /* 0x00000a00ff017b82 */ /* 0x000e220000000800 */
[----:B------:R-:W1:Y:S01]  /*0010*/  S2R R0, SR_TID.X ;  /* 0x0000000000007919 */ /* 0x000e620000002100 */
[----:B------:R-:W-:Y:S01]  /*0020*/  ELECT P0, URZ, PT ;  /* 0x00000000003f782f */ /* 0x000fe20003800000 */
[----:B------:R-:W-:Y:S01]  /*0030*/  BSSY B0, `(.L_x_0) ;  /* 0x0000014000007945 */ /* 0x000fe20003800000 */
[----:B-1----:R-:W-:-:S05]  /*0040*/  SHF.R.U32.HI R2, RZ, 0x5, R0 ;  /* 0x00000005ff027819 */ /* 0x002fca0000011600 */
[----:B------:R-:W1:Y:S02]  /*0050*/  SHFL.IDX PT, R3, R2, RZ, 0x1f ;  /* 0x00001fff02037589 */ /* 0x000e6400000e0000 */
[----:B-1----:R-:W-:Y:S02]  /*0060*/  R2UR UR4, R3 ;  /* 0x00000000030472ca */ /* 0x002fe400000e0000 */
[----:B------:R-:W-:-:S05]  /*0070*/  SHF.R.U32.HI R3, RZ, 0x7, R0 ;  /* 0x00000007ff037819 */ /* 0x000fca0000011600 */
[----:B------:R1:W2:Y:S06]  /*0080*/  SHFL.IDX PT, R4, R3, RZ, 0x1f ;  /* 0x00001fff03047589 */ /* 0x0002ac00000e0000 */
[----:B------:R-:W-:Y:S02]  /*0090*/  USHF.R.S32.HI UR5, URZ, 0x1f, UR4 ;  /* 0x0000001f3f057899 */ /* 0x000fe40008011404 */
[----:B------:R-:W-:Y:S02]  /*00a0*/  ISETP.NE.OR P0, PT, RZ, UR4, !P0 ;  /* 0x00000004ff007c0c */ /* 0x000fe4000c705670 */
[----:B------:R-:W-:-:S04]  /*00b0*/  ULEA.HI UR5, UR5, UR4, URZ, 0x2 ;  /* 0x0000000405057291 */ /* 0x000fc8000f8f103f */
[----:B------:R-:W-:-:S04]  /*00c0*/  ULOP3.LUT UR5, UR5, 0xfffffffc, URZ, 0xc0, !UPT ;  /* 0xfffffffc05057892 */ /* 0x000fc8000f8ec03f */
[----:B------:R-:W-:-:S03]  /*00d0*/  UIADD3 UR4, UR4, -UR5, URZ ;  /* 0x8000000504047290 */ /* 0x000fc6000fffe03f */
[----:B01----:R-:W-:Y:S09]  /*00e0*/  @P0 BRA `(.L_x_1) ;  /* 0x0000000000200947 */ /* 0x003ff20003800000 */
[----:B------:R-:W-:Y:S02]  /*00f0*/  ULDC.64 UR6, c[0x0][0x198] ;  /* 0x0000660000067ab9 */ /* 0x000fe40000000a00 */
[----:B------:R-:W-:Y:S02]  /*0100*/  UIADD3 UR8, UP0, UR6, 0xf0, URZ ;  /* 0x000000f006087890 */ /* 0x000fe4000ff1e03f */
[----:B------:R-:W-:Y:S02]  /*0110*/  UIADD3 UR6, UP1, UR6, 0x1f0, URZ ;  /* 0x000001f006067890 */ /* 0x000fe4000ff3e03f */
[----:B------:R-:W-:Y:S02]  /*0120*/  UIADD3.X UR9, URZ, UR7, URZ, UP0, !UPT ;  /* 0x000000073f097290 */ /* 0x000fe400087fe43f */
[----:B------:R-:W-:-:S07]  /*0130*/  UIADD3.X UR7, URZ, UR7, URZ, UP1, !UPT ;  /* 0x000000073f077290 */ /* 0x000fce0008ffe43f */
[----:B------:R0:W-:Y:S02]  /*0140*/  UTMACCTL.PF [UR8] ;  /* 0x00000000080079b9 */ /* 0x0001e40008040000 */
[----:B------:R0:W-:Y:S02]  /*0150*/  UTMACCTL.PF [UR6] ;  /* 0x00000000060079b9 */ /* 0x0001e40008040000 */
[----:B0-----:R-:W-:Y:S01]  /*0160*/  NOP ;  /* 0x0000000000007918 */ /* 0x001fe20000000000 */
.L_x_1:
[----:B------:R-:W-:Y:S05]  /*0170*/  BSYNC B0 ;  /* 0x0000000000007941 */ /* 0x000fea0003800000 */
.L_x_0:
[----:B------:R-:W0:Y:S01]  /*0180*/  SHFL.IDX PT, R5, R2, RZ, 0x1f ;  /* 0x00001fff02057589 */ /* 0x000e2200000e0000 */
[----:B--2---:R-:W-:Y:S01]  /*0190*/  R2UR UR13, R4 ;  /* 0x00000000040d72ca */ /* 0x004fe200000e0000 */
[----:B------:R-:W-:-:S04]  /*01a0*/  UISETP.NE.AND UP0, UPT, UR4, 0x3, UPT ;  /* 0x000000030400788c */ /* 0x000fc8000bf05270 */
[----:B------:R-:W-:-:S08]  /*01b0*/  UISETP.EQ.OR UP0, UPT, UR4, URZ, !UP0 ;  /* 0x0000003f0400728c */ /* 0x000fd0000c702670 */
[----:B------:R-:W-:Y:S02]  /*01c0*/  UIADD3 UR12, UR13, -0x1, URZ ;  /* 0xffffffff0d0c7890 */ /* 0x000fe4000fffe03f */
[----:B------:R-:W-:Y:S02]  /*01d0*/  UISETP.EQ.AND UP0, UPT, UR13, URZ, UP0 ;  /* 0x0000003f0d00728c */ /* 0x000fe40008702270 */
[----:B------:R-:W-:Y:S02]  /*01e0*/  UISETP.GE.U32.AND UP1, UPT, UR12, 0x2, UPT ;  /* 0x000000020c00788c */ /* 0x000fe4000bf26070 */
[----:B------:R-:W-:Y:S01]  /*01f0*/  USEL UR42, URZ, 0x1, !UP0 ;  /* 0x000000013f2a7887 */ /* 0x000fe2000c000000 */
[----:B0-----:R-:W-:-:S03]  /*0200*/  ISETP.NE.AND P0, PT, R5, RZ, PT ;  /* 0x000000ff0500720c */ /* 0x001fc60003f05270 */
[----:B------:R-:W-:-:S10]  /*0210*/  USEL UR42, UR42, 0x2, UP1 ;  /* 0x000000022a2a7887 */ /* 0x000fd40008800000 */
[----:B------:R-:W-:Y:S05]  /*0220*/  @P0 BRA `(.L_x_2) ;  /* 0x0000000000b40947 */ /* 0x000fea0003800000 */
[----:B------:R-:W-:Y:S01]  /*0230*/  ELECT P0, URZ, PT ;  /* 0x00000000003f782f */ /* 0x000fe20003800000 */
[----:B------:R-:W-:-:S12]  /*0240*/  BSSY B0, `(.L_x_2) ;  /* 0x000002b000007945 */ /* 0x000fd80003800000 */
[----:B------:R-:W-:Y:S05]  /*0250*/  @!P0 BRA `(.L_x_3) ;  /* 0x0000000000a48947 */ /* 0x000fea0003800000 */
[----:B------:R-:W0:Y:S01]  /*0260*/  S2UR UR6, SR_CgaCtaId ;  /* 0x00000000000679c3 */ /* 0x000e220000008800 */
[----:B------:R-:W-:Y:S01]  /*0270*/  UMOV UR5, 0x400 ;  /* 0x0000040000057882 */ /* 0x000fe20000000000 */
[----:B------:R-:W-:Y:S01]  /*0280*/  UMOV UR7, 0x1 ;  /* 0x0000000100077882 */ /* 0x000fe20000000000 */
[----:B------:R-:W-:Y:S02]  /*0290*/  UMOV UR8, 0x80 ;  /* 0x0000008000087882 */ /* 0x000fe40000000000 */
[----:B------:R-:W-:-:S04]  /*02a0*/  UIADD3 UR8, -UR8, 0x100000, URZ ;  /* 0x0010000008087890 */ /* 0x000fc8000fffe13f */
[----:B------:R-:W-:Y:S02]  /*02b0*/  USHF.L.U32 UR9, UR8, 0xb, URZ ;  /* 0x0000000b08097899 */ /* 0x000fe4000800063f */
[----:B------:R-:W-:Y:S02]  /*02c0*/  USHF.L.U32 UR8, UR8, 0x1, URZ ;  /* 0x0000000108087899 */ /* 0x000fe4000800063f */
[----:B0-----:R-:W-:Y:S02]  /*02d0*/  ULEA UR5, UR6, UR5, 0x18 ;  /* 0x0000000506057291 */ /* 0x001fe4000f8ec03f */
[----:B------:R-:W-:-:S04]  /*02e0*/  UIADD3 UR6, -UR7, 0x100000, URZ ;  /* 0x0010000007067890 */ /* 0x000fc8000fffe13f */
[----:B------:R-:W-:Y:S02]  /*02f0*/  USHF.L.U32 UR7, UR6, 0xb, URZ ;  /* 0x0000000b06077899 */ /* 0x000fe4000800063f */
[----:B------:R-:W-:Y:S01]  /*0300*/  USHF.L.U32 UR6, UR6, 0x1, URZ ;  /* 0x0000000106067899 */ /* 0x000fe2000800063f */
[----:B------:R-:W0:Y:S11]  /*0310*/  FENCE.VIEW.ASYNC.S ;  /* 0x00000000000073c6 */ /* 0x000e360000000000 */
[----:B0-----:R0:W1:Y:S01]  /*0320*/  SYNCS.EXCH.64 URZ, [UR5], UR6 ;  /* 0x00000006053f75b2 */ /* 0x0010620008000100 */
[----:B------:R0:W2:Y:S01]  /*0330*/  SYNCS.EXCH.64 URZ, [UR5+0x70], UR8 ;  /* 0x00007008053f75b2 */ /* 0x0000a20008000100 */
[----:B------:R0:W3:Y:S01]  /*0340*/  SYNCS.EXCH.64 URZ, [UR5+0x8], UR6 ;  /* 0x00000806053f75b2 */ /* 0x0000e20008000100 */
[----:B------:R0:W4:Y:S01]  /*0350*/  SYNCS.EXCH.64 URZ, [UR5+0x78], UR8 ;  /* 0x00007808053f75b2 */ /* 0x0001220008000100 */
[----:B------:R0:W0:Y:S01]  /*0360*/  SYNCS.EXCH.64 URZ, [UR5+0x10], UR6 ;  /* 0x00001006053f75b2 */ /* 0x0000220008000100 */
        /* <DEDUP_REMOVED lines=23> */
[----:B-1234-:R-:W-:Y:S01]  /*04e0*/  NOP ;  /* 0x0000000000007918 */ /* 0x01efe20000000000 */
.L_x_3:
[----:B0-----:R-:W-:Y:S05]  /*04f0*/  BSYNC B0 ;  /* 0x0000000000007941 */ /* 0x001fea0003800000 */
.L_x_2:
[----:B------:R-:W0:Y:S01]  /*0500*/  SHFL.IDX PT, R5, R2, RZ, 0x1f ;  /* 0x00001fff02057589 */ /* 0x000e2200000e0000 */
[----:B------:R-:W-:Y:S01]  /*0510*/  ELECT P0, URZ, PT ;  /* 0x00000000003f782f */ /* 0x000fe20003800000 */
[----:B------:R-:W-:Y:S01]  /*0520*/  NOP ;  /* 0x0000000000007918 */ /* 0x000fe20000000000 */
[----:B------:R-:W-:Y:S01]  /*0530*/  ELECT P1, URZ, PT ;  /* 0x00000000003f782f */ /* 0x000fe20003820000 */
[----:B------:R-:W1:Y:S01]  /*0540*/  SHFL.IDX PT, R4, R2, RZ, 0x1f ;  /* 0x00001fff02047589 */ /* 0x000e6200000e0000 */
[----:B------:R-:W-:Y:S01]  /*0550*/  UMOV UR6, 0x20 ;  /* 0x0000002000067882 */ /* 0x000fe20000000000 */
[----:B------:R-:W-:Y:S01]  /*0560*/  UMOV UR9, 0x80 ;  /* 0x0000008000097882 */ /* 0x000fe20000000000 */
[----:B------:R-:W-:Y:S01]  /*0570*/  NOP ;  /* 0x0000000000007918 */ /* 0x000fe20000000000 */
[----:B------:R2:W3:Y:S01]  /*0580*/  SHFL.IDX PT, R12, R3, RZ, 0x1f ;  /* 0x00001fff030c7589 */ /* 0x0004e200000e0000 */
[----:B------:R-:W-:Y:S01]  /*0590*/  ULDC.64 UR36, c[0x0][0x208] ;  /* 0x0000820000247ab9 */ /* 0x000fe20000000a00 */
[----:B--2---:R-:W-:-:S04]  /*05a0*/  SHF.R.S32.HI R3, RZ, 0x1f, R0 ;  /* 0x0000001fff037819 */ /* 0x004fc80000011400 */
[----:B------:R-:W-:Y:S02]  /*05b0*/  LEA.HI R3, R3, R0, RZ, 0x7 ;  /* 0x0000000003037211 */ /* 0x000fe400078f38ff */
[----:B0-----:R-:W-:Y:S02]  /*05c0*/  ISETP.NE.OR P0, PT, R5, RZ, !P0 ;  /* 0x000000ff0500720c */ /* 0x001fe40004705670 */
[----:B------:R-:W-:Y:S02]  /*05d0*/  LOP3.LUT R3, R3, 0xffffff80, RZ, 0xc0, !PT ;  /* 0xffffff8003037812 */ /* 0x000fe400078ec0ff */
[----:B-1----:R-:W-:-:S03]  /*05e0*/  ISETP.NE.OR P1, PT, R4, RZ, !P1 ;  /* 0x000000ff0400720c */ /* 0x002fc60004f25670 */
[----:B------:R-:W-:-:S06]  /*05f0*/  IMAD.IADD R23, R0, 0x1, -R3 ;  /* 0x0000000100177824 */ /* 0x000fcc00078e0a03 */
[----:B------:R-:W-:-:S04]  /*0600*/  VOTEU.ALL UP0, P0 ;  /* 0x00000000003f7886 */ /* 0x000fc80000000000 */
[----:B------:R-:W-:Y:S01]  /*0610*/  VOTEU.ALL UP1, P1 ;  /* 0x00000000003f7886 */ /* 0x000fe20000820000 */
[----:B------:R-:W0:Y:S01]  /*0620*/  @!UP0 S2UR UR8, SR_CgaCtaId ;  /* 0x00000000000889c3 */ /* 0x000e220000008800 */
[----:B------:R-:W-:Y:S01]  /*0630*/  @!UP0 UMOV UR5, 0x400 ;  /* 0x0000040000058882 */ /* 0x000fe20000000000 */
[----:B------:R-:W-:-:S04]  /*0640*/  @!UP0 UIADD3 UR6, -UR6, 0x100000, URZ ;  /* 0x0010000006068890 */ /* 0x000fc8000fffe13f */
[----:B------:R-:W-:Y:S02]  /*0650*/  @!UP0 USHF.L.U32 UR7, UR6, 0xb, URZ ;  /* 0x0000000b06078899 */ /* 0x000fe4000800063f */
[----:B------:R-:W-:Y:S01]  /*0660*/  @!UP0 USHF.L.U32 UR6, UR6, 0x1, URZ ;  /* 0x0000000106068899 */ /* 0x000fe2000800063f */
[----:B------:R-:W-:Y:S01]  /*0670*/  @!UP1 UMOV UR10, 0x400 ;  /* 0x00000400000a9882 */ /* 0x000fe20000000000 */
[----:B------:R-:W-:Y:S01]  /*0680*/  VOTEU.ALL UP2, P1 ;  /* 0x00000000003f7886 */ /* 0x000fe20000840000 */
[----:B------:R-:W-:Y:S01]  /*0690*/  VOTEU.ALL UP3, P1 ;  /* 0x00000000003f7886 */ /* 0x000fe20000860000 */
[----:B------:R-:W-:Y:S01]  /*06a0*/  VOTEU.ALL UP4, P1 ;  /* 0x00000000003f7886 */ /* 0x000fe20000880000 */
[----:B------:R-:W1:Y:S01]  /*06b0*/  @!UP1 S2UR UR11, SR_CgaCtaId ;  /* 0x00000000000b99c3 */ /* 0x000e620000008800 */
[----:B------:R-:W-:Y:S01]  /*06c0*/  VOTEU.ALL UP5, P1 ;  /* 0x00000000003f7886 */ /* 0x000fe200008a0000 */
[----:B------:R-:W-:Y:S01]  /*06d0*/  ISETP.NE.AND P1, PT, RZ, UR13, PT ;  /* 0x0000000dff007c0c */ /* 0x000fe2000bf25270 */
[----:B0-----:R-:W-:-:S02]  /*06e0*/  @!UP0 ULEA UR5, UR8, UR5, 0x18 ;  /* 0x0000000508058291 */ /* 0x001fc4000f8ec03f */
[----:B------:R-:W-:-:S04]  /*06f0*/  @!UP1 UIADD3 UR8, -UR9, 0x100000, URZ ;  /* 0x0010000009089890 */ /* 0x000fc8000fffe13f */
[----:B------:R-:W-:Y:S02]  /*0700*/  @!UP1 USHF.L.U32 UR9, UR8, 0xb, URZ ;  /* 0x0000000b08099899 */ /* 0x000fe4000800063f */
[----:B------:R-:W-:Y:S01]  /*0710*/  @!UP1 USHF.L.U32 UR8, UR8, 0x1, URZ ;  /* 0x0000000108089899 */ /* 0x000fe2000800063f */
[----:B------:R-:W-:Y:S01]  /*0720*/  VOTEU.ALL UP0, P0 ;  /* 0x00000000003f7886 */ /* 0x000fe20000000000 */
[----:B-1----:R-:W-:Y:S01]  /*0730*/  @!UP1 ULEA UR10, UR11, UR10, 0x18 ;  /* 0x0000000a0b0a9291 */ /* 0x002fe2000f8ec03f */
[----:B------:R-:W-:Y:S01]  /*0740*/  VOTEU.ALL UP1, P0 ;  /* 0x00000000003f7886 */ /* 0x000fe20000020000 */
[----:B------:R-:W0:Y:S02]  /*0750*/  FENCE.VIEW.ASYNC.S ;  /* 0x00000000000073c6 */ /* 0x000e240000000000 */
[----:B0-----:R-:W0:Y:S02]  /*0760*/  @!UP0 SYNCS.EXCH.64 URZ, [UR5+0x110], UR6 ;  /* 0x00011006053f85b2 */ /* 0x001e240008000100 */
[----:B------:R1:W0:Y:S01]  /*0770*/  @!UP1 SYNCS.EXCH.64 URZ, [UR5+0x118], UR6 ;  /* 0x00011806053f95b2 */ /* 0x0002220008000100 */
[----:B------:R-:W-:Y:S01]  /*0780*/  NOP ;  /* 0x0000000000007918 */ /* 0x000fe20000000000 */
[----:B-1----:R-:W-:-:S02]  /*0790*/  ULDC.64 UR6, c[0x0][0x598] ;  /* 0x0001660000067ab9 */ /* 0x002fc40000000a00 */
[----:B------:R-:W-:Y:S02]  /*07a0*/  ISETP.NE.U32.AND P0, PT, RZ, UR6, PT ;  /* 0x00000006ff007c0c */ /* 0x000fe4000bf05070 */
[----:B------:R1:W0:Y:S02]  /*07b0*/  @!UP2 SYNCS.EXCH.64 URZ, [UR10+0xf0], UR8 ;  /* 0x0000f0080a3fa5b2 */ /* 0x0002240008000100 */
[----:B------:R-:W-:Y:S01]  /*07c0*/  ISETP.NE.AND.EX P0, PT, RZ, UR7, PT, P0 ;  /* 0x00000007ff007c0c */ /* 0x000fe2000bf05300 */
[----:B------:R1:W0:Y:S01]  /*07d0*/  @!UP3 SYNCS.EXCH.64 URZ, [UR10+0xf8], UR8 ;  /* 0x0000f8080a3fb5b2 */ /* 0x0002220008000100 */
[----:B------:R1:W0:Y:S01]  /*07e0*/  @!UP4 SYNCS.EXCH.64 URZ, [UR10+0x100], UR8 ;  /* 0x000100080a3fc5b2 */ /* 0x0002220008000100 */
[----:B------:R1:W0:Y:S01]  /*07f0*/  @!UP5 SYNCS.EXCH.64 URZ, [UR10+0x108], UR8 ;  /* 0x000108080a3fd5b2 */ /* 0x0002220008000100 */
[----:B------:R-:W-:Y:S01]  /*0800*/  NOP ;  /* 0x0000000000007918 */ /* 0x000fe20000000000 */
[----:B0-----:R-:W-:Y:S08]  /*0810*/  BAR.SYNC.DEFER_BLOCKING 0x0 ;  /* 0x0000000000007b1d */ /* 0x001ff00000010000 */
[----:B-1-3--:R-:W-:Y:S05]  /*0820*/  @!P0 BRA `(.L_x_4) ;  /* 0x00000000001c8947 */ /* 0x00afea0003800000 */
[----:B------:R-:W0:Y:S02]  /*0830*/  LDC.64 R2, c[0x0][0x598] ;  /* 0x00016600ff027b82 */ /* 0x000e240000000a00 */
[----:B0-----:R-:W2:Y:S02]  /*0840*/  LDG.E.64 R2, desc[UR36][R2.64] ;  /* 0x0000002402027981 */ /* 0x001ea4000c1e1b00 */
[----:B--2---:R-:W-:-:S04]  /*0850*/  ISETP.NE.U32.AND P0, PT, R2, RZ, PT ;  /* 0x000000ff0200720c */ /* 0x004fc80003f05070 */
[----:B------:R-:W-:-:S13]  /*0860*/  ISETP.NE.AND.EX P0, PT, R3, RZ, PT, P0 ;  /* 0x000000ff0300720c */ /* 0x000fda0003f05300 */
[----:B------:R-:W-:Y:S05]  /*0870*/  @!P0 BRA `(.L_x_4) ;  /* 0x0000000000088947 */ /* 0x000fea0003800000 */
[----:B------:R1:W5:Y:S01]  /*0880*/  LD.E R56, desc[UR36][R2.64] ;  /* 0x0000002402387980 */ /* 0x000362000c101900 */
[----:B------:R-:W-:Y:S05]  /*0890*/  BRA `(.L_x_5) ;  /* 0x0000000000247947 */ /* 0x000fea0003800000 */
.L_x_4:
[----:B------:R-:W-:Y:S02]  /*08a0*/  ULDC.64 UR6, c[0x0][0x588] ;  /* 0x0001620000067ab9 */ /* 0x000fe40000000a00 */
[----:B------:R-:W-:-:S04]  /*08b0*/  ISETP.NE.U32.AND P0, PT, RZ, UR6, PT ;  /* 0x00000006ff007c0c */ /* 0x000fc8000bf05070 */
[----:B------:R-:W-:-:S13]  /*08c0*/  ISETP.NE.AND.EX P0, PT, RZ, UR7, PT, P0 ;  /* 0x00000007ff007c0c */ /* 0x000fda000bf05300 */
[----:B------:R-:W-:Y:S05]  /*08d0*/  @!P0 BRA `(.L_x_6) ;  /* 0x00000000000c8947 */ /* 0x000fea0003800000 */
[----:B------:R-:W0:Y:S02]  /*08e0*/  LDC.64 R56, c[0x0][0x588] ;  /* 0x00016200ff387b82 */ /* 0x000e240000000a00 */
[----:B0-----:R0:W5:Y:S01]  /*08f0*/  LDG.E R56, desc[UR36][R56.64] ;  /* 0x0000002438387981 */ /* 0x001162000c1e1900 */
[----:B------:R-:W-:Y:S05]  /*0900*/  BRA `(.L_x_5) ;  /* 0x0000000000087947 */ /* 0x000fea0003800000 */
.L_x_6:
[----:B------:R-:W-:Y:S02]  /*0910*/  ULDC UR5, c[0x0][0x580] ;  /* 0x0001600000057ab9 */ /* 0x000fe40000000800 */
[----:B------:R-:W-:-:S07]  /*0920*/  IMAD.U32 R56, RZ, RZ, UR5 ;  /* 0x00000005ff387e24 */ /* 0x000fce000f8e00ff */
.L_x_5:
[----:B------:R-:W-:Y:S02]  /*0930*/  ULDC.64 UR6, c[0x0][0x5a0] ;  /* 0x0001680000067ab9 */ /* 0x000fe40000000a00 */
[----:B------:R-:W-:-:S04]  /*0940*/  ISETP.NE.U32.AND P0, PT, RZ, UR6, PT ;  /* 0x00000006ff007c0c */ /* 0x000fc8000bf05070 */
[----:B------:R-:W-:-:S13]  /*0950*/  ISETP.NE.AND.EX P0, PT, RZ, UR7, PT, P0 ;  /* 0x00000007ff007c0c */ /* 0x000fda000bf05300 */
[----:B------:R-:W-:Y:S05]  /*0960*/  @!P0 BRA `(.L_x_7) ;  /* 0x00000000001c8947 */ /* 0x000fea0003800000 */
[----:B-1----:R-:W1:Y:S02]  /*0970*/  LDC.64 R2, c[0x0][0x5a0] ;  /* 0x00016800ff027b82 */ /* 0x002e640000000a00 */
[----:B-1----:R-:W2:Y:S02]  /*0980*/  LDG.E.64 R2, desc[UR36][R2.64] ;  /* 0x0000002402027981 */ /* 0x002ea4000c1e1b00 */
[----:B--2---:R-:W-:-:S04]  /*0990*/  ISETP.NE.U32.AND P0, PT, R2, RZ, PT ;  /* 0x000000ff0200720c */ /* 0x004fc80003f05070 */
[----:B------:R-:W-:-:S13]  /*09a0*/  ISETP.NE.AND.EX P0, PT, R3, RZ, PT, P0 ;  /* 0x000000ff0300720c */ /* 0x000fda0003f05300 */
[----:B------:R-:W-:Y:S05]  /*09b0*/  @!P0 BRA `(.L_x_7) ;  /* 0x0000000000088947 */ /* 0x000fea0003800000 */
[----:B0-----:R2:W5:Y:S01]  /*09c0*/  LD.E R57, desc[UR36][R2.64] ;  /* 0x0000002402397980 */ /* 0x001562000c101900 */
[----:B------:R-:W-:Y:S05]  /*09d0*/  BRA `(.L_x_8) ;  /* 0x0000000000247947 */ /* 0x000fea0003800000 */
.L_x_7:
[----:B------:R-:W-:Y:S02]  /*09e0*/  ULDC.64 UR6, c[0x0][0x590] ;  /* 0x0001640000067ab9 */ /* 0x000fe40000000a00 */
[----:B------:R-:W-:-:S04]  /*09f0*/  ISETP.NE.U32.AND P0, PT, RZ, UR6, PT ;  /* 0x00000006ff007c0c */ /* 0x000fc8000bf05070 */
[----:B------:R-:W-:-:S13]  /*0a00*/  ISETP.NE.AND.EX P0, PT, RZ, UR7, PT, P0 ;  /* 0x00000007ff007c0c */ /* 0x000fda000bf05300 */
[----:B------:R-:W-:Y:S05]  /*0a10*/  @!P0 BRA `(.L_x_9) ;  /* 0x00000000000c8947 */ /* 0x000fea0003800000 */
[----:B-1----:R-:W0:Y:S02]  /*0a20*/  LDC.64 R2, c[0x0][0x590] ;  /* 0x00016400ff027b82 */ /* 0x002e240000000a00 */
[----:B0-----:R0:W5:Y:S01]  /*0a30*/  LDG.E R57, desc[UR36][R2.64] ;  /* 0x0000002402397981 */ /* 0x001162000c1e1900 */
[----:B------:R-:W-:Y:S05]  /*0a40*/  BRA `(.L_x_8) ;  /* 0x0000000000087947 */ /* 0x000fea0003800000 */
.L_x_9:
[----:B------:R-:W-:Y:S02]  /*0a50*/  ULDC UR5, c[0x0][0x584] ;  /* 0x0001610000057ab9 */ /* 0x000fe40000000800 */
[----:B0-----:R-:W-:-:S07]  /*0a60*/  IMAD.U32 R57, RZ, RZ, UR5 ;  /* 0x00000005ff397e24 */ /* 0x001fce000f8e00ff */
.L_x_8:
[----:B012---:R-:W0:Y:S01]  /*0a70*/  LDC R2, c[0x0][0x65c] ;  /* 0x00019700ff027b82 */ /* 0x007e220000000800 */
[----:B------:R-:W1:Y:S01]  /*0a80*/  S2R R13, SR_CTAID.Y ;  /* 0x00000000000d7919 */ /* 0x000e620000002600 */
[----:B------:R-:W-:Y:S01]  /*0a90*/  UISETP.NE.AND UP0, UPT, UR13, 0x2, UPT ;  /* 0x000000020d00788c */ /* 0x000fe2000bf05270 */
[----:B------:R-:W-:Y:S01]  /*0aa0*/  IMAD.MOV.U32 R5, RZ, RZ, RZ ;  /* 0x000000ffff057224 */ /* 0x000fe200078e00ff */
[----:B------:R-:W-:Y:S01]  /*0ab0*/  ULDC UR5, c[0x0][0x28c] ;  /* 0x0000a30000057ab9 */ /* 0x000fe20000000800 */
[----:B------:R-:W2:Y:S01]  /*0ac0*/  S2R R4, SR_CTAID.X ;  /* 0x0000000000047919 */ /* 0x000ea20000002500 */
[----:B------:R-:W-:Y:S02]  /*0ad0*/  UIADD3 UR5, UR5, 0x7f, URZ ;  /* 0x0000007f05057890 */ /* 0x000fe4000fffe03f */
[----:B------:R-:W-:Y:S01]  /*0ae0*/  PLOP3.LUT P0, PT, PT, PT, UP0, 0x80, 0x0 ;  /* 0x000000000000781c */ /* 0x000fe20003f0f008 */
[----:B------:R-:W-:Y:S01]  /*0af0*/  UMOV UR41, URZ ;  /* 0x0000003f00297c82 */ /* 0x000fe20008000000 */
[----:B------:R-:W-:Y:S01]  /*0b00*/  USHF.R.S32.HI UR8, URZ, 0x1f, UR5 ;  /* 0x0000001f3f087899 */ /* 0x000fe20008011405 */
[----:B------:R-:W-:Y:S01]  /*0b10*/  UMOV UR40, URZ ;  /* 0x0000003f00287c82 */ /* 0x000fe20008000000 */
[----:B------:R-:W-:-:S02]  /*0b20*/  ULDC.64 UR10, c[0x0][0x650] ;  /* 0x00019400000a7ab9 */ /* 0x000fc40000000a00 */
[----:B------:R-:W-:-:S04]  /*0b30*/  ULEA.HI UR8, UR8, UR5, URZ, 0x7 ;  /* 0x0000000508087291 */ /* 0x000fc8000f8f383f */
[----:B------:R-:W-:Y:S01]  /*0b40*/  USHF.R.S32.HI UR43, URZ, 0x7, UR8 ;  /* 0x000000073f2b7899 */ /* 0x000fe20008011408 */
[----:B0-----:R-:W-:-:S04]  /*0b50*/  ISETP.NE.AND P2, PT, R2, 0x1, PT ;  /* 0x000000010200780c */ /* 0x001fc80003f45270 */
[----:B------:R-:W-:-:S09]  /*0b60*/  P2R R3, PR, RZ, 0x4 ;  /* 0x00000004ff037803 */ /* 0x000fd20000000000 */
[----:B------:R-:W2:Y:S01]  /*0b70*/  @P2 LDC R17, c[0x0][0x10] ;  /* 0x00000400ff112b82 */ /* 0x000ea20000000800 */
[----:B-1----:R-:W-:Y:S02]  /*0b80*/  @P2 IMAD.MOV.U32 R6, RZ, RZ, R13 ;  /* 0x000000ffff062224 */ /* 0x002fe400078e000d */
[----:B------:R-:W-:-:S05]  /*0b90*/  @P2 IMAD.MOV.U32 R7, RZ, RZ, RZ ;  /* 0x000000ffff072224 */ /* 0x000fca00078e00ff */
[----:B------:R-:W0:Y:S01]  /*0ba0*/  @!P2 LDC R3, c[0x0][0xc] ;  /* 0x00000300ff03ab82 */ /* 0x000e220000000800 */
[----:B------:R-:W-:Y:S01]  /*0bb0*/  ULDC UR6, c[0x0][0xc] ;  /* 0x0000030000067ab9 */ /* 0x000fe20000000800 */
[----:B------:R-:W-:Y:S01]  /*0bc0*/  ULDC UR7, c[0x0][0x10] ;  /* 0x0000040000077ab9 */ /* 0x000fe20000000800 */
[----:B------:R-:W-:Y:S01]  /*0bd0*/  ULDC UR5, c[0x0][0x14] ;  /* 0x0000050000057ab9 */ /* 0x000fe20000000800 */
[----:B------:R-:W-:-:S04]  /*0be0*/  UIMAD.WIDE.U32 UR6, UR6, UR7, URZ ;  /* 0x00000007060672a5 */ /* 0x000fc8000f8e003f */
[----:B------:R-:W-:Y:S02]  /*0bf0*/  UIMAD.WIDE.U32 UR38, UR6, UR5, URZ ;  /* 0x00000005062672a5 */ /* 0x000fe4000f8e003f */
[----:B------:R-:W-:-:S04]  /*0c00*/  UIMAD UR44, UR7, UR5, URZ ;  /* 0x00000005072c72a4 */ /* 0x000fc8000f8e023f */
[----:B------:R-:W-:Y:S01]  /*0c10*/  UIADD3 UR44, UR39, UR44, URZ ;  /* 0x0000002c272c7290 */ /* 0x000fe2000fffe03f */
[----:B--2---:R-:W-:-:S04]  /*0c20*/  @P2 IMAD.WIDE.U32 R16, R4, R17, R6 ;  /* 0x0000001104102225 */ /* 0x004fc800078e0006 */
[----:B0-----:R-:W-:-:S04]  /*0c30*/  @!P2 IMAD.WIDE.U32 R6, R3, R13, R4 ;  /* 0x0000000d0306a225 */ /* 0x001fc800078e0004 */
[----:B------:R-:W-:Y:S02]  /*0c40*/  @P2 IMAD.MOV.U32 R3, RZ, RZ, RZ ;  /* 0x000000ffff032224 */ /* 0x000fe400078e00ff */
[----:B------:R-:W-:Y:S02]  /*0c50*/  @!P2 IMAD.MOV.U32 R16, RZ, RZ, R6 ;  /* 0x000000ffff10a224 */ /* 0x000fe400078e0006 */
[----:B------:R-:W-:Y:S02]  /*0c60*/  @P2 IMAD.IADD R17, R17, 0x1, R3 ;  /* 0x0000000111112824 */ /* 0x000fe400078e0203 */
[----:B------:R-:W-:Y:S01]  /*0c70*/  @!P2 IMAD.MOV.U32 R17, RZ, RZ, R7 ;  /* 0x000000ffff11a224 */ /* 0x000fe200078e0007 */
[----:B------:R-:W-:Y:S06]  /*0c80*/  @P0 BRA `(.L_x_10) ;  /* 0x0000000000240947 */ /* 0x000fec0003800000 */
[----:B------:R-:W-:Y:S01]  /*0c90*/  USHF.R.U32.HI UR6, URZ, 0x1, UR43 ;  /* 0x000000013f067899 */ /* 0x000fe2000801162b */
[----:B------:R-:W-:Y:S01]  /*0ca0*/  IADD3 R16, P0, R16, UR38, RZ ;  /* 0x0000002610107c10 */ /* 0x000fe2000ff1e0ff */
[----:B------:R-:W-:Y:S02]  /*0cb0*/  UISETP.GE.U32.AND UP0, UPT, UR43, 0xe, UPT ;  /* 0x0000000e2b00788c */ /* 0x000fe4000bf06070 */
[----:B------:R-:W-:Y:S01]  /*0cc0*/  UIMAD.WIDE.U32 UR6, UR6, -0x6db6db6d, URZ ;  /* 0x92492493060678a5 */ /* 0x000fe2000f8e003f */
[----:B------:R-:W-:Y:S01]  /*0cd0*/  IADD3.X R17, R17, UR44, RZ, P0, !PT ;  /* 0x0000002c11117c10 */ /* 0x000fe200087fe4ff */
[----:B------:R-:W-:Y:S02]  /*0ce0*/  UMOV UR40, URZ ;  /* 0x0000003f00287c82 */ /* 0x000fe40008000000 */
[----:B------:R-:W-:-:S04]  /*0cf0*/  USHF.R.U32.HI UR6, URZ, 0x2, UR7 ;  /* 0x000000023f067899 */ /* 0x000fc80008011607 */
[----:B------:R-:W-:Y:S02]  /*0d00*/  UIMAD UR41, UR6, -0xe, UR43 ;  /* 0xfffffff2062978a4 */ /* 0x000fe4000f8e022b */
[----:B------:R-:W-:-:S12]  /*0d10*/  @UP0 ULOP3.LUT UR40, UR6, 0x1, URZ, 0xc0, !UPT ;  /* 0x0000000106280892 */ /* 0x000fd8000f8ec03f */
.L_x_10:
[----:B------:R-:W-:Y:S01]  /*0d20*/  ISETP.GE.U32.AND P0, PT, R16, UR10, PT ;  /* 0x0000000a10007c0c */ /* 0x000fe2000bf06070 */
[----:B------:R-:W-:Y:S01]  /*0d30*/  IMAD.MOV.U32 R22, RZ, RZ, -0x1 ;  /* 0xffffffffff167424 */ /* 0x000fe200078e00ff */
[----:B------:R-:W-:Y:S01]  /*0d40*/  PRMT R3, RZ, 0x7610, R3 ;  /* 0x00007610ff037816 */ /* 0x000fe20000000003 */
[----:B------:R-:W-:Y:S01]  /*0d50*/  IMAD.MOV.U32 R19, RZ, RZ, -0x1 ;  /* 0xffffffffff137424 */ /* 0x000fe200078e00ff */
[----:B------:R-:W-:Y:S01]  /*0d60*/  ISETP.GE.U32.AND.EX P0, PT, R17, UR11, PT, P0 ;  /* 0x0000000b11007c0c */ /* 0x000fe2000bf06100 */
[----:B------:R-:W-:-:S12]  /*0d70*/  IMAD.MOV.U32 R18, RZ, RZ, -0x1 ;  /* 0xffffffffff127424 */ /* 0x000fd800078e00ff */
[----:B------:R-:W-:Y:S05]  /*0d80*/  @P0 BRA `(.L_x_11) ;  /* 0x0000000400580947 */ /* 0x000fea0003800000 */
[----:B------:R-:W0:Y:S01]  /*0d90*/  LDC.64 R18, c[0x0][0x628] ;  /* 0x00018a00ff127b82 */ /* 0x000e220000000a00 */
[----:B------:R-:W-:Y:S02]  /*0da0*/  IMAD.MOV.U32 R6, RZ, RZ, R16 ;  /* 0x000000ffff067224 */ /* 0x000fe400078e0010 */
[----:B------:R-:W-:-:S05]  /*0db0*/  IMAD.MOV.U32 R7, RZ, RZ, R17 ;  /* 0x000000ffff077224 */ /* 0x000fca00078e0011 */
[----:B------:R-:W1:Y:S08]  /*0dc0*/  LDC R14, c[0x0][0x630] ;  /* 0x00018c00ff0e7b82 */ /* 0x000e700000000800 */
[----:B------:R-:W2:Y:S01]  /*0dd0*/  LDC.64 R20, c[0x0][0x620] ;  /* 0x00018800ff147b82 */ /* 0x000ea20000000a00 */
[----:B0-----:R-:W-:-:S04]  /*0de0*/  ISETP.NE.U32.AND P0, PT, R18, RZ, PT ;  /* 0x000000ff1200720c */ /* 0x001fc80003f05070 */
[----:B------:R-:W-:-:S13]  /*0df0*/  ISETP.NE.AND.EX P0, PT, R19, RZ, PT, P0 ;  /* 0x000000ff1300720c */ /* 0x000fda0003f05300 */
[----:B-12---:R-:W-:Y:S05]  /*0e00*/  @!P0 BRA `(.L_x_12) ;  /* 0x0000000000288947 */ /* 0x006fea0003800000 */
[----:B------:R-:W0:Y:S02]  /*0e10*/  LDC R3, c[0x0][0x634] ;  /* 0x00018d00ff037b82 */ /* 0x000e240000000800 */
[----:B0-----:R-:W-:-:S05]  /*0e20*/  IADD3 R3, P0, R16, R3, RZ ;  /* 0x0000000310037210 */ /* 0x001fca0007f1e0ff */
[----:B------:R-:W-:-:S04]  /*0e30*/  IMAD.X R15, RZ, RZ, R17, P0 ;  /* 0x000000ffff0f7224 */ /* 0x000fc800000e0611 */
[----:B------:R-:W-:-:S04]  /*0e40*/  IMAD.WIDE.U32 R6, R15, R18, RZ ;  /* 0x000000120f067225 */ /* 0x000fc800078e00ff */
[----:B------:R-:W-:-:S04]  /*0e50*/  IMAD.WIDE.U32 R8, P0, R3, R19, R6 ;  /* 0x0000001303087225 */ /* 0x000fc80007800006 */
[----:B------:R-:W-:-:S04]  /*0e60*/  IMAD.WIDE.U32 R6, R3, R18, RZ ;  /* 0x0000001203067225 */ /* 0x000fc800078e00ff */
[----:B------:R-:W-:Y:S01]  /*0e70*/  IMAD.X R11, RZ, RZ, RZ, P0 ;  /* 0x000000ffff0b7224 */ /* 0x000fe200000e06ff */
[----:B------:R-:W-:Y:S01]  /*0e80*/  IADD3 RZ, P0, R7, R8, RZ ;  /* 0x0000000807ff7210 */ /* 0x000fe20007f1e0ff */
[----:B------:R-:W-:-:S04]  /*0e90*/  IMAD.MOV.U32 R10, RZ, RZ, R9 ;  /* 0x000000ffff0a7224 */ /* 0x000fc800078e0009 */
[----:B------:R-:W-:-:S08]  /*0ea0*/  IMAD.WIDE.U32.X R6, R15, R19, R10, P0 ;  /* 0x000000130f067225 */ /* 0x000fd000000e040a */
.L_x_12:
[-CC-:B------:R-:W-:Y:S01]  /*0eb0*/  SHF.R.U64 R28, R6, R14.reuse, R7.reuse ;  /* 0x0000000e061c7219 */ /* 0x180fe20000001207 */
[----:B------:R-:W0:Y:S01]  /*0ec0*/  LDC R10, c[0x0][0x618] ;  /* 0x00018600ff0a7b82 */ /* 0x000e220000000800 */
[----:B------:R-:W-:Y:S01]  /*0ed0*/  SHF.R.U32.HI R5, RZ, R14, R7 ;  /* 0x0000000eff057219 */ /* 0x000fe20000011607 */
[----:B------:R-:W-:Y:S01]  /*0ee0*/  ULDC UR5, c[0x0][0x150] ;  /* 0x0000540000057ab9 */ /* 0x000fe20000000800 */
[----:B------:R-:W-:Y:S02]  /*0ef0*/  IADD3 R9, P0, RZ, -R28, RZ ;  /* 0x8000001cff097210 */ /* 0x000fe40007f1e0ff */
[----:B------:R-:W-:-:S03]  /*0f00*/  I2FP.F32.U32 R3, R4 ;  /* 0x0000000400037245 */ /* 0x000fc60000201000 */
[----:B------:R-:W1:Y:S01]  /*0f10*/  LDC.64 R24, c[0x0][0x640] ;  /* 0x00019000ff187b82 */ /* 0x000e620000000a00 */
[----:B------:R-:W-:Y:S02]  /*0f20*/  IMAD.X R11, RZ, RZ, ~R5, P0 ;  /* 0x000000ffff0b7224 */ /* 0x000fe400000e0e05 */
[----:B------:R-:W-:Y:S01]  /*0f30*/  FMUL R3, R3, UR5 ;  /* 0x0000000503037c20 */ /* 0x000fe20008400000 */
[----:B------:R-:W-:Y:S01]  /*0f40*/  IMAD.WIDE.U32 R6, R9, R20, R16 ;  /* 0x0000001409067225 */ /* 0x000fe200078e0010 */
[----:B------:R-:W-:-:S03]  /*0f50*/  ULDC UR5, c[0x0][0x154] ;  /* 0x0000550000057ab9 */ /* 0x000fc60000000800 */
[----:B------:R-:W-:Y:S01]  /*0f60*/  IMAD R8, R11, R20, RZ ;  /* 0x000000140b087224 */ /* 0x000fe200078e02ff */
[----:B------:R-:W2:Y:S01]  /*0f70*/  LDC R5, c[0x0][0x144] ;  /* 0x00005100ff057b82 */ /* 0x000ea20000000800 */
[----:B------:R-:W3:Y:S02]  /*0f80*/  F2I.U32.TRUNC.NTZ R3, R3 ;  /* 0x0000000300037305 */ /* 0x000ee4000020f000 */
[----:B------:R-:W-:-:S04]  /*0f90*/  IMAD R9, R9, R21, R8 ;  /* 0x0000001509097224 */ /* 0x000fc800078e0208 */
[----:B------:R-:W-:Y:S01]  /*0fa0*/  IMAD.IADD R7, R7, 0x1, R9 ;  /* 0x0000000107077824 */ /* 0x000fe200078e0209 */
[----:B------:R-:W4:Y:S01]  /*0fb0*/  LDC R14, c[0x0][0x608] ;  /* 0x00018200ff0e7b82 */ /* 0x000f220000000800 */
[----:B------:R-:W-:-:S03]  /*0fc0*/  IMAD.MOV.U32 R9, RZ, RZ, -0x1 ;  /* 0xffffffffff097424 */ /* 0x000fc600078e00ff */
[-C--:B0-----:R-:W-:Y:S02]  /*0fd0*/  SHF.R.U64 R20, R6, R10.reuse, R7 ;  /* 0x0000000a06147219 */ /* 0x081fe40000001207 */
[----:B------:R-:W-:Y:S02]  /*0fe0*/  I2FP.F32.U32 R6, R13 ;  /* 0x0000000d00067245 */ /* 0x000fe40000201000 */
[----:B------:R-:W0:Y:S01]  /*0ff0*/  LDC R22, c[0x0][0x658] ;  /* 0x00019600ff167b82 */ /* 0x000e220000000800 */
[----:B-1----:R-:W-:Y:S01]  /*1000*/  ISETP.NE.U32.AND P0, PT, R24, RZ, PT ;  /* 0x000000ff1800720c */ /* 0x002fe20003f05070 */
[----:B---3--:R-:W-:Y:S01]  /*1010*/  IMAD.MOV R8, RZ, RZ, -R3 ;  /* 0x000000ffff087224 */ /* 0x008fe200078e0a03 */
[----:B------:R-:W-:Y:S01]  /*1020*/  SHF.R.U32.HI R7, RZ, R10, R7 ;  /* 0x0000000aff077219 */ /* 0x000fe20000011607 */
[----:B------:R-:W-:Y:S01]  /*1030*/  FMUL R6, R6, UR5 ;  /* 0x0000000506067c20 */ /* 0x000fe20008400000 */
[----:B------:R-:W-:-:S03]  /*1040*/  ISETP.NE.AND.EX P0, PT, R25, RZ, PT, P0 ;  /* 0x000000ff1900720c */ /* 0x000fc60003f05300 */
[----:B------:R-:W1:Y:S01]  /*1050*/  LDC R18, c[0x0][0x148] ;  /* 0x00005200ff127b82 */ /* 0x000e620000000800 */
[----:B--2---:R-:W-:-:S07]  /*1060*/  IMAD R3, R5, R8, R4 ;  /* 0x0000000805037224 */ /* 0x004fce00078e0204 */
[----:B------:R-:W2:Y:S01]  /*1070*/  LDC R19, c[0x0][0x600] ;  /* 0x00018000ff137b82 */ /* 0x000ea20000000800 */
[-CC-:B----4-:R-:W-:Y:S02]  /*1080*/  SHF.R.U64 R30, R20, R14.reuse, R7.reuse ;  /* 0x0000000e141e7219 */ /* 0x190fe40000001207 */
[----:B------:R-:W-:Y:S01]  /*1090*/  SHF.R.U32.HI R5, RZ, R14, R7 ;  /* 0x0000000eff057219 */ /* 0x000fe20000011607 */
[----:B------:R-:W-:Y:S01]  /*10a0*/  IMAD.MOV.U32 R7, RZ, RZ, 0x1 ;  /* 0x00000001ff077424 */ /* 0x000fe200078e00ff */
[----:B------:R3:W4:Y:S03]  /*10b0*/  F2I.U32.TRUNC.NTZ R14, R6 ;  /* 0x00000006000e7305 */ /* 0x000726000020f000 */
[----:B------:R-:W1:Y:S01]  /*10c0*/  LDC R21, c[0x0][0x648] ;  /* 0x00019200ff157b82 */ /* 0x000e620000000800 */
[-C--:B0-----:R-:W-:Y:S02]  /*10d0*/  SHF.L.U32 R4, R9, R22.reuse, RZ ;  /* 0x0000001609047219 */ /* 0x081fe400000006ff */
[----:B------:R-:W-:-:S02]  /*10e0*/  SHF.R.U64 R32, R30, R22, R5 ;  /* 0x000000161e207219 */ /* 0x000fc40000001205 */
[----:B------:R-:W-:Y:S02]  /*10f0*/  LOP3.LUT R11, RZ, R4, RZ, 0x33, !PT ;  /* 0x00000004ff0b7212 */ /* 0x000fe400078e33ff */
[-C--:B------:R-:W-:Y:S01]  /*1100*/  SHF.R.U32.HI R5, RZ, R22.reuse, R5 ;  /* 0x00000016ff057219 */ /* 0x080fe20000011605 */
[----:B------:R-:W0:Y:S01]  /*1110*/  LDC R27, c[0x0][0x638] ;  /* 0x00018e00ff1b7b82 */ /* 0x000e220000000800 */
[----:B------:R-:W-:Y:S01]  /*1120*/  SHF.L.U32 R10, R7, R22, RZ ;  /* 0x00000016070a7219 */ /* 0x000fe200000006ff */
[----:B------:R-:W-:-:S06]  /*1130*/  IMAD.MOV.U32 R4, RZ, RZ, R32 ;  /* 0x000000ffff047224 */ /* 0x000fcc00078e0020 */
[----:B------:R-:W0:Y:S01]  /*1140*/  LDC R26, c[0x0][0x610] ;  /* 0x00018400ff1a7b82 */ /* 0x000e220000000800 */
[----:B---34-:R-:W-:Y:S05]  /*1150*/  @!P0 BRA `(.L_x_13) ;  /* 0x0000000000288947 */ /* 0x018fea0003800000 */
[----:B------:R-:W3:Y:S02]  /*1160*/  LDC R9, c[0x0][0x64c] ;  /* 0x00019300ff097b82 */ /* 0x000ee40000000800 */
[----:B---3--:R-:W-:-:S05]  /*1170*/  IADD3 R9, P0, R32, R9, RZ ;  /* 0x0000000920097210 */ /* 0x008fca0007f1e0ff */
        /* <DEDUP_REMOVED lines=8> */
.L_x_13:
[----:B-1----:R-:W-:Y:S01]  /*1200*/  SHF.R.U64 R4, R4, R21, R5 ;  /* 0x0000001504047219 */ /* 0x002fe20000001205 */
[----:B--2---:R-:W-:Y:S01]  /*1210*/  VIADD R5, R19, 0xffffffff ;  /* 0xffffffff13057836 */ /* 0x004fe20000000000 */
[----:B------:R-:W-:Y:S01]  /*1220*/  LOP3.LUT R11, R30, R11, RZ, 0xc0, !PT ;  /* 0x0000000b1e0b7212 */ /* 0x000fe200078ec0ff */
[----:B------:R-:W-:Y:S02]  /*1230*/  IMAD.MOV R14, RZ, RZ, -R14 ;  /* 0x000000ffff0e7224 */ /* 0x000fe400078e0a0e */
[----:B------:R-:W-:Y:S01]  /*1240*/  IMAD.MOV R6, RZ, RZ, -R4 ;  /* 0x000000ffff067224 */ /* 0x000fe200078e0a04 */
[----:B------:R-:W-:Y:S01]  /*1250*/  LOP3.LUT R5, R20, R5, RZ, 0xc0, !PT ;  /* 0x0000000514057212 */ /* 0x000fe200078ec0ff */
[----:B------:R-:W-:Y:S02]  /*1260*/  IMAD R10, R10, R4, R11 ;  /* 0x000000040a0a7224 */ /* 0x000fe400078e020b */
[----:B------:R-:W-:Y:S02]  /*1270*/  @P2 IMAD R3, R18, R14, R13 ;  /* 0x0000000e12032224 */ /* 0x000fe400078e020d */
[----:B0-----:R-:W-:-:S02]  /*1280*/  IMAD R4, R6, R27, R32 ;  /* 0x0000001b06047224 */ /* 0x001fc400078e0220 */
[----:B------:R-:W-:Y:S02]  /*1290*/  IMAD R22, R10, R26, R3 ;  /* 0x0000001a0a167224 */ /* 0x000fe400078e0203 */
[----:B------:R-:W-:Y:S02]  /*12a0*/  IMAD R5, R4, R19, R5 ;  /* 0x0000001304057224 */ /* 0x000fe400078e0205 */
[----:B------:R-:W-:Y:S02]  /*12b0*/  IMAD.MOV.U32 R3, RZ, RZ, 0x1 ;  /* 0x00000001ff037424 */ /* 0x000fe400078e00ff */
[----:B------:R-:W-:Y:S01]  /*12c0*/  IMAD.MOV.U32 R18, RZ, RZ, R28 ;  /* 0x000000ffff127224 */ /* 0x000fe200078e001c */
[----:B------:R-:W-:Y:S02]  /*12d0*/  SEL R19, R5, R22, !P2 ;  /* 0x0000001605137207 */ /* 0x000fe40005000000 */
[----:B------:R-:W-:-:S07]  /*12e0*/  SEL R22, R22, R5, !P2 ;  /* 0x0000000516167207 */ /* 0x000fce0005000000 */
.L_x_11:
[----:B------:R-:W-:Y:S05]  /*12f0*/  @!P1 BRA `(.L_x_14) ;  /* 0x0000004c00689947 */ /* 0x000fea0003800000 */
[----:B------:R-:W-:-:S06]  /*1300*/  UISETP.GT.U32.AND UP0, UPT, UR12, 0x1, UPT ;  /* 0x000000010c00788c */ /* 0x000fcc000bf04070 */
[----:B------:R-:W-:-:S13]  /*1310*/  PLOP3.LUT P0, PT, PT, PT, UP0, 0x80, 0x0 ;  /* 0x000000000000781c */ /* 0x000fda0003f0f008 */
[----:B------:R-:W-:Y:S05]  /*1320*/  @P0 EXIT ;  /* 0x000000000000094d */ /* 0x000fea0003800000 */
.L_x_15:
[----:B------:R-:W-:-:S08]  /*1330*/  NOP ;  /* 0x0000000000007918 */ /* 0x000fd00000000000 */
[----:B------:R-:W0:Y:S02]  /*1340*/  USETMAXREG.TRY_ALLOC.CTAPOOL UP0, 0xe8 ;  /* 0x000000e8000079c8 */ /* 0x000e240008000600 */
[----:B0-----:R-:W-:-:S13]  /*1350*/  PLOP3.LUT P0, PT, PT, PT, UP0, 0x80, 0x0 ;  /* 0x000000000000781c */ /* 0x001fda0003f0f008 */
[----:B------:R-:W-:Y:S05]  /*1360*/  @!P0 BRA `(.L_x_15) ;  /* 0xfffffffc00f08947 */ /* 0x000fea000383ffff */
[----:B------:R-:W-:-:S13]  /*1370*/  LOP3.LUT P0, RZ, R3, 0xff, RZ, 0xc0, !PT ;  /* 0x000000ff03ff7812 */ /* 0x000fda000780c0ff */
[----:B------:R-:W-:Y:S05]  /*1380*/  @!P0 EXIT ;  /* 0x000000000000894d */ /* 0x000fea0003800000 */
[----:B------:R-:W-:Y:S01]  /*1390*/  SHF.R.S32.HI R0, RZ, 0x1f, R23 ;  /* 0x0000001fff007819 */ /* 0x000fe20000011417 */
[----:B------:R-:W-:Y:S01]  /*13a0*/  VIADD R12, R12, 0xffffffff ;  /* 0xffffffff0c0c7836 */ /* 0x000fe20000000000 */
[----:B------:R-:W0:Y:S01]  /*13b0*/  S2UR UR4, SR_CgaCtaId ;  /* 0x00000000000479c3 */ /* 0x000e220000008800 */
[----:B------:R-:W-:Y:S01]  /*13c0*/  UMOV UR46, 0x400 ;  /* 0x00000400002e7882 */ /* 0x000fe20000000000 */
[CC--:B------:R-:W-:Y:S01]  /*13d0*/  LEA.HI R3, R0.reuse, R23.reuse, RZ, 0x2 ;  /* 0x0000001700037211 */ /* 0x0c0fe200078f10ff */
[----:B------:R-:W-:Y:S01]  /*13e0*/  IMAD.MOV.U32 R64, RZ, RZ, 0x70 ;  /* 0x00000070ff407424 */ /* 0x000fe200078e00ff */
[----:B------:R-:W-:Y:S01]  /*13f0*/  LEA.HI R0, R0, R23, RZ, 0x5 ;  /* 0x0000001700007211 */ /* 0x000fe200078f28ff */
[----:B------:R-:W-:Y:S01]  /*1400*/  UIADD3 UR47, UR43, -0x1, URZ ;  /* 0xffffffff2b2f7890 */ /* 0x000fe2000fffe03f */
[----:B------:R-:W-:Y:S01]  /*1410*/  LOP3.LUT R60, R3, 0xfffffffc, RZ, 0xc0, !PT ;  /* 0xfffffffc033c7812 */ /* 0x000fe200078ec0ff */
[----:B------:R-:W-:Y:S01]  /*1420*/  USHF.L.U32 UR49, UR43, 0x1, URZ ;  /* 0x000000012b317899 */ /* 0x000fe2000800063f */
[----:B------:R-:W-:-:S02]  /*1430*/  SHF.R.S32.HI R58, RZ, 0x2, R3 ;  /* 0x00000002ff3a7819 */ /* 0x000fc40000011403 */
[----:B------:R-:W-:Y:S01]  /*1440*/  SHF.R.S32.HI R3, RZ, 0x1f, R3 ;  /* 0x0000001fff037819 */ /* 0x000fe20000011403 */
[----:B------:R-:W-:Y:S01]  /*1450*/  IMAD.IADD R60, R23, 0x1, -R60 ;  /* 0x00000001173c7824 */ /* 0x000fe200078e0a3c */
[----:B------:R-:W-:Y:S02]  /*1460*/  R2UR UR45, R12 ;  /* 0x000000000c2d72ca */ /* 0x000fe400000e0000 */
[----:B------:R-:W-:Y:S01]  /*1470*/  SHF.R.S32.HI R5, RZ, 0x5, R0 ;  /* 0x00000005ff057819 */ /* 0x000fe20000011400 */
[----:B------:R-:W-:Y:S01]  /*1480*/  IMAD.SHL.U32 R0, R60, 0x100, RZ ;  /* 0x000001003c007824 */ /* 0x000fe200078e00ff */
[----:B------:R-:W-:Y:S02]  /*1490*/  LEA.HI R3, R3, R58, RZ, 0x3 ;  /* 0x0000003a03037211 */ /* 0x000fe400078f18ff */
[C---:B------:R-:W-:Y:S01]  /*14a0*/  LOP3.LUT R4, R5.reuse, 0x1, RZ, 0xc0, !PT ;  /* 0x0000000105047812 */ /* 0x040fe200078ec0ff */
[----:B------:R-:W-:Y:S01]  /*14b0*/  IMAD.SHL.U32 R61, R5, 0x10, RZ ;  /* 0x00000010053d7824 */ /* 0x000fe200078e00ff */
[----:B------:R-:W-:-:S02]  /*14c0*/  LOP3.LUT R59, R3, 0xfffffff8, RZ, 0xc0, !PT ;  /* 0xfffffff8033b7812 */ /* 0x000fc400078ec0ff */
[----:B------:R-:W-:Y:S02]  /*14d0*/  LOP3.LUT R3, R0, 0x100, RZ, 0xc0, !PT ;  /* 0x0000010000037812 */ /* 0x000fe400078ec0ff */
[----:B------:R-:W-:Y:S01]  /*14e0*/  LEA.HI R0, R60, R60, RZ, 0x1 ;  /* 0x0000003c3c007211 */ /* 0x000fe200078f08ff */
[----:B------:R-:W-:Y:S01]  /*14f0*/  USHF.L.U32 UR45, UR45, 0x3, URZ ;  /* 0x000000032d2d7899 */ /* 0x000fe2000800063f */
[----:B------:R-:W-:Y:S01]  /*1500*/  ISETP.NE.U32.AND P0, PT, R4, 0x1, PT ;  /* 0x000000010400780c */ /* 0x000fe20003f05070 */
[----:B------:R-:W-:Y:S01]  /*1510*/  IMAD.IADD R58, R58, 0x1, -R59 ;  /* 0x000000013a3a7824 */ /* 0x000fe200078e0a3b */
[----:B------:R-:W-:Y:S01]  /*1520*/  SHF.R.U32.HI R4, RZ, 0x3, R3 ;  /* 0x00000003ff047819 */ /* 0x000fe20000011603 */
[----:B------:R-:W-:Y:S01]  /*1530*/  IMAD.SHL.U32 R0, R0, 0x100, RZ ;  /* 0x0000010000007824 */ /* 0x000fe200078e00ff */
[----:B------:R-:W-:Y:S01]  /*1540*/  LOP3.LUT R3, R3, 0x30, R61, 0xf8, !PT ;  /* 0x0000003003037812 */ /* 0x000fe200078ef83d */
[----:B------:R-:W-:Y:S01]  /*1550*/  IMAD.U32 R62, RZ, RZ, UR45 ;  /* 0x0000002dff3e7e24 */ /* 0x000fe2000f8e00ff */
[----:B0-----:R-:W-:Y:S01]  /*1560*/  ULEA UR46, UR4, UR46, 0x18 ;  /* 0x0000002e042e7291 */ /* 0x001fe2000f8ec03f */
[----:B------:R-:W-:-:S02]  /*1570*/  SHF.R.S32.HI R59, RZ, 0x1f, R58 ;  /* 0x0000001fff3b7819 */ /* 0x000fc4000001143a */
[----:B------:R-:W-:Y:S01]  /*1580*/  LOP3.LUT R4, R3, R4, RZ, 0x3c, !PT ;  /* 0x0000000403047212 */ /* 0x000fe200078e3cff */
[----:B------:R-:W-:Y:S01]  /*1590*/  ULDC UR4, c[0x0][0x284] ;  /* 0x0000a10000047ab9 */ /* 0x000fe20000000800 */
[----:B------:R-:W-:Y:S01]  /*15a0*/  LOP3.LUT R3, R0, 0xfffffe00, RZ, 0xc0, !PT ;  /* 0xfffffe0000037812 */ /* 0x000fe200078ec0ff */
[----:B------:R-:W-:Y:S01]  /*15b0*/  UIADD3 UR48, UR46, 0xf0, URZ ;  /* 0x000000f02e307890 */ /* 0x000fe2000fffe03f */
[----:B------:R-:W-:Y:S02]  /*15c0*/  ISETP.NE.AND P1, PT, R12, RZ, PT ;  /* 0x000000ff0c00720c */ /* 0x000fe40003f25270 */
[--C-:B------:R-:W-:Y:S01]  /*15d0*/  IADD3 R3, R4, R3, R58.reuse ;  /* 0x0000000304037210 */ /* 0x100fe20007ffe03a */
[----:B------:R-:W-:Y:S01]  /*15e0*/  UIADD3 UR50, UR45, UR48, URZ ;  /* 0x000000302d327290 */ /* 0x000fe2000fffe03f */
[----:B------:R-:W-:Y:S02]  /*15f0*/  LOP3.LUT R63, R62, 0x8, RZ, 0xc0, !PT ;  /* 0x000000083e3f7812 */ /* 0x000fe400078ec0ff */
[--C-:B------:R-:W-:Y:S01]  /*1600*/  IADD3 R61, -R61, UR4, -R58.reuse ;  /* 0x000000043d3d7c10 */ /* 0x100fe2000fffe93a */
[----:B------:R-:W-:Y:S01]  /*1610*/  IMAD.WIDE R58, R5, 0x10, R58 ;  /* 0x00000010053a7825 */ /* 0x000fe200078e023a */
[----:B------:R-:W-:-:S02]  /*1620*/  SEL R76, RZ, 0x1, P1 ;  /* 0x00000001ff4c7807 */ /* 0x000fc40000800000 */
[----:B------:R-:W-:Y:S01]  /*1630*/  LOP3.LUT R62, R62, 0x8, RZ, 0xc, !PT ;  /* 0x000000083e3e7812 */ /* 0x000fe200078e0cff */
[----:B------:R-:W-:Y:S01]  /*1640*/  VIADD R65, R3, 0x800 ;  /* 0x0000080003417836 */ /* 0x000fe20000000000 */
[----:B------:R-:W-:Y:S02]  /*1650*/  LOP3.LUT R63, R63, 0x18, RZ, 0x3c, !PT ;  /* 0x000000183f3f7812 */ /* 0x000fe400078e3cff */
[----:B------:R-:W-:-:S07]  /*1660*/  SEL R64, R64, 0x90, !P0 ;  /* 0x0000009040407807 */ /* 0x000fce0004000000 */
.L_x_114:
[----:B------:R-:W-:Y:S01]  /*1670*/  SHF.L.U32 R0, R76, 0x1f, RZ ;  /* 0x0000001f4c007819 */ /* 0x000fe200000006ff */
[----:B------:R-:W-:-:S04]  /*1680*/  IMAD.U32 R67, RZ, RZ, UR48 ;  /* 0x00000030ff437e24 */ /* 0x000fc8000f8e00ff */
[----:B0-----:R-:W0:Y:S02]  /*1690*/  SYNCS.PHASECHK.TRANS64.TRYWAIT P0, [R67+UR45], R0 ;  /* 0x00000000430075a7 */ /* 0x001e24000800016d */
[----:B01----:R-:W-:Y:S05]  /*16a0*/  @!P0 BRA `(.L_x_16) ;  /* 0x0000006000788947 */ /* 0x003fea0003800000 */
.L_x_148:
[----:B------:R-:W-:-:S04]  /*16b0*/  UIADD3 UR4, UR46, 0x800, URZ ;  /* 0x000008002e047890 */ /* 0x000fc8000fffe03f */
[----:B------:R-:W-:-:S06]  /*16c0*/  ULOP3.LUT UP0, URZ, UR4, 0x1bf, URZ, 0xc0, !UPT ;  /* 0x000001bf043f7892 */ /* 0x000fcc000f80c03f */
[----:B------:R-:W-:-:S13]  /*16d0*/  PLOP3.LUT P0, PT, PT, PT, UP0, 0x80, 0x0 ;  /* 0x000000000000781c */ /* 0x000fda0003f0f008 */
[----:B------:R-:W-:Y:S05]  /*16e0*/  @!P0 BRA `(.L_x_17) ;  /* 0x0000000000408947 */ /* 0x000fea0003800000 */
[----:B0-----:R-:W-:Y:S01]  /*16f0*/  MOV R0, 0x0 ;  /* 0x0000000000007802 */ /* 0x001fe20000000f00 */
[----:B------:R-:W-:Y:S01]  /*1700*/  ULDC.64 UR4, c[0x4][0x70] ;  /* 0x01001c0000047ab9 */ /* 0x000fe20000000a00 */
[----:B------:R-:W-:Y:S01]  /*1710*/  ULDC.64 UR6, c[0x4][0x8] ;  /* 0x0100020000067ab9 */ /* 0x000fe20000000a00 */
[----:B------:R-:W-:Y:S01]  /*1720*/  IMAD.U32 R4, RZ, RZ, UR4 ;  /* 0x00000004ff047e24 */ /* 0x000fe2000f8e00ff */
[----:B------:R0:W1:Y:S01]  /*1730*/  LDC.64 R14, c[0x4][R0] ;  /* 0x01000000000e7b82 */ /* 0x0000620000000a00 */
[----:B------:R-:W-:Y:S01]  /*1740*/  IMAD.U32 R5, RZ, RZ, UR5 ;  /* 0x00000005ff057e24 */ /* 0x000fe2000f8e00ff */
[----:B------:R-:W-:Y:S01]  /*1750*/  ULDC.64 UR4, c[0x4][0x78] ;  /* 0x01001e0000047ab9 */ /* 0x000fe20000000a00 */
[----:B------:R-:W-:Y:S02]  /*1760*/  IMAD.U32 R10, RZ, RZ, UR6 ;  /* 0x00000006ff0a7e24 */ /* 0x000fe4000f8e00ff */
[----:B------:R-:W-:Y:S02]  /*1770*/  IMAD.U32 R6, RZ, RZ, UR4 ;  /* 0x00000004ff067e24 */ /* 0x000fe4000f8e00ff */
[----:B------:R-:W-:-:S02]  /*1780*/  IMAD.U32 R7, RZ, RZ, UR5 ;  /* 0x00000005ff077e24 */ /* 0x000fc4000f8e00ff */
[----:B------:R-:W-:Y:S02]  /*1790*/  IMAD.U32 R11, RZ, RZ, UR7 ;  /* 0x00000007ff0b7e24 */ /* 0x000fe4000f8e00ff */
[----:B------:R-:W-:Y:S02]  /*17a0*/  IMAD.MOV.U32 R8, RZ, RZ, 0x70 ;  /* 0x00000070ff087424 */ /* 0x000fe400078e00ff */
[----:B------:R-:W-:Y:S02]  /*17b0*/  IMAD.MOV.U32 R12, RZ, RZ, 0x1 ;  /* 0x00000001ff0c7424 */ /* 0x000fe400078e00ff */
[----:B0-----:R-:W-:-:S07]  /*17c0*/  IMAD.MOV.U32 R13, RZ, RZ, RZ ;  /* 0x000000ffff0d7224 */ /* 0x001fce00078e00ff */
[----:B------:R-:W-:-:S07]  /*17d0*/  LEPC R20, `(.L_x_17) ;  /* 0x000000001014794e */ /* 0x000fce0000000000 */
[----:B-1---5:R-:W-:Y:S05]  /*17e0*/  CALL.ABS.NOINC R14 ;  /* 0x000000000e007343 */ /* 0x022fea0003c00000 */
.L_x_17:
[----:B------:R-:W-:-:S04]  /*17f0*/  IMAD.U32 R24, RZ, RZ, UR46 ;  /* 0x0000002eff187e24 */ /* 0x000fc8000f8e00ff */
[----:B------:R-:W-:-:S05]  /*1800*/  VIADD R24, R24, 0x1c800 ;  /* 0x0001c80018187836 */ /* 0x000fca0000000000 */
[----:B------:R-:W-:-:S13]  /*1810*/  LOP3.LUT P0, RZ, R24, 0x3ff, RZ, 0xc0, !PT ;  /* 0x000003ff18ff7812 */ /* 0x000fda000780c0ff */
[----:B------:R-:W-:Y:S05]  /*1820*/  @!P0 BRA `(.L_x_18) ;  /* 0x00000000007c8947 */ /* 0x000fea0003800000 */
[----:B------:R-:W-:Y:S01]  /*1830*/  MOV R23, 0x0 ;  /* 0x0000000000177802 */ /* 0x000fe20000000f00 */
[----:B------:R-:W-:Y:S01]  /*1840*/  ULDC.64 UR4, c[0x4][0x70] ;  /* 0x01001c0000047ab9 */ /* 0x000fe20000000a00 */
[----:B------:R-:W-:Y:S01]  /*1850*/  ULDC.64 UR6, c[0x4][0x78] ;  /* 0x01001e0000067ab9 */ /* 0x000fe20000000a00 */
[----:B------:R-:W-:Y:S01]  /*1860*/  IMAD.U32 R4, RZ, RZ, UR4 ;  /* 0x00000004ff047e24 */ /* 0x000fe2000f8e00ff */
[----:B------:R1:W2:Y:S01]  /*1870*/  LDC.64 R14, c[0x4][R23] ;  /* 0x01000000170e7b82 */ /* 0x0002a20000000a00 */
        /* <DEDUP_REMOVED lines=8> */
[----:B-1----:R-:W-:-:S07]  /*1900*/  IMAD.MOV.U32 R13, RZ, RZ, RZ ;  /* 0x000000ffff0d7224 */ /* 0x002fce00078e00ff */
[----:B------:R-:W-:-:S07]  /*1910*/  LEPC R20, `(.L_x_19) ;  /* 0x000000001014794e */ /* 0x000fce0000000000 */
[----:B0-2--5:R-:W-:Y:S05]  /*1920*/  CALL.ABS.NOINC R14 ;  /* 0x000000000e007343 */ /* 0x025fea0003c00000 */
.L_x_19:
[----:B------:R0:W1:Y:S01]  /*1930*/  LDC.64 R14, c[0x4][R23] ;  /* 0x01000000170e7b82 */ /* 0x0000620000000a00 */
[----:B------:R-:W-:Y:S01]  /*1940*/  ULDC.64 UR4, c[0x4][0x70] ;  /* 0x01001c0000047ab9 */ /* 0x000fe20000000a00 */
[----:B------:R-:W-:Y:S01]  /*1950*/  ULDC.64 UR6, c[0x4][0x10] ;  /* 0x0100040000067ab9 */ /* 0x000fe20000000a00 */
[----:B------:R-:W-:Y:S02]  /*1960*/  IMAD.U32 R4, RZ, RZ, UR4 ;  /* 0x00000004ff047e24 */ /* 0x000fe4000f8e00ff */
        /* <DEDUP_REMOVED lines=10> */
[----:B-1----:R-:W-:Y:S05]  /*1a10*/  CALL.ABS.NOINC R14 ;  /* 0x000000000e007343 */ /* 0x002fea0003c00000 */
.L_x_18:
[----:B------:R-:W-:-:S06]  /*1a20*/  ULOP3.LUT UR4, UR42, 0x1, URZ, 0xfc, !UPT ;  /* 0x000000012a047892 */ /* 0x000fcc000f8efc3f */
[----:B0-----:R-:W-:Y:S01]  /*1a30*/  IMAD.U32 R0, RZ, RZ, UR4 ;  /* 0x00000004ff007e24 */ /* 0x001fe2000f8e00ff */
[----:B------:R-:W-:-:S04]  /*1a40*/  UMOV UR4, 0xffffffff ;  /* 0xffffffff00047882 */ /* 0x000fc80000000000 */
[----:B------:R-:W-:Y:S01]  /*1a50*/  ISETP.NE.AND P0, PT, R0, 0x3, PT ;  /* 0x000000030000780c */ /* 0x000fe20003f05270 */
[----:B------:R-:W-:-:S12]  /*1a60*/  BRA.DIV UR4, `(.L_x_20) ;  /* 0x0000005e04a07947 */ /* 0x000fd8000b800000 */
.L_x_150:
[----:B------:R-:W-:Y:S05]  /*1a70*/  @!P0 BRA `(.L_x_21) ;  /* 0x0000000000048947 */ /* 0x000fea0003800000 */
[----:B------:R-:W-:Y:S01]  /*1a80*/  BPT.TRAP 0x1 ;  /* 0x000000040000795c */ /* 0x000fe20000300000 */
.L_x_21:
[----:B------:R-:W-:Y:S02]  /*1a90*/  IMAD.U32 R3, RZ, RZ, UR41 ;  /* 0x00000029ff037e24 */ /* 0x000fe4000f8e00ff */
[----:B------:R-:W-:-:S03]  /*1aa0*/  IMAD.U32 R0, RZ, RZ, UR40 ;  /* 0x00000028ff007e24 */ /* 0x000fc6000f8e00ff */
[----:B------:R-:W-:Y:S02]  /*1ab0*/  LEA R3, R3, UR46, 0x3 ;  /* 0x0000002e03037c11 */ /* 0x000fe4000f8e18ff */
[----:B------:R-:W-:-:S04]  /*1ac0*/  SHF.L.U32 R0, R0, 0x1f, RZ ;  /* 0x0000001f00007819 */ /* 0x000fc800000006ff */
[----:B------:R0:W1:Y:S01]  /*1ad0*/  SYNCS.PHASECHK.TRANS64.TRYWAIT P1, [R3+URZ], R0 ;  /* 0x00000000030075a7 */ /* 0x000062000802017f */
[----:B------:R-:W-:Y:S05]  /*1ae0*/  @!P0 BRA `(.L_x_22) ;  /* 0x0000000000048947 */ /* 0x000fea0003800000 */
[----:B------:R-:W-:Y:S01]  /*1af0*/  BPT.TRAP 0x1 ;  /* 0x000000040000795c */ /* 0x000fe20000300000 */
.L_x_22:
[----:B-1----:R-:W-:Y:S05]  /*1b00*/  @P1 BRA `(.L_x_23) ;  /* 0x0000000000081947 */ /* 0x002fea0003800000 */
[----:B------:R-:W1:Y:S02]  /*1b10*/  SYNCS.PHASECHK.TRANS64.TRYWAIT P1, [R3+URZ], R0 ;  /* 0x00000000030075a7 */ /* 0x000e64000802017f */
[----:B-1----:R-:W-:Y:S05]  /*1b20*/  @!P1 BRA `(.L_x_24) ;  /* 0x0000005c008c9947 */ /* 0x002fea0003800000 */
.L_x_23:
[----:B------:R-:W-:-:S04]  /*1b30*/  UIADD3 UR4, UR41, 0x1, URZ ;  /* 0x0000000129047890 */ /* 0x000fc8000fffe03f */
[----:B------:R-:W-:Y:S02]  /*1b40*/  UISETP.NE.AND UP0, UPT, UR4, 0xe, UPT ;  /* 0x0000000e0400788c */ /* 0x000fe4000bf05270 */
[----:B01----:R-:W-:Y:S02]  /*1b50*/  IMAD.U32 R0, RZ, RZ, UR4 ;  /* 0x00000004ff007e24 */ /* 0x003fe4000f8e00ff */
[----:B------:R-:W-:Y:S02]  /*1b60*/  USEL UR4, URZ, 0x1, UP0 ;  /* 0x000000013f047887 */ /* 0x000fe40008000000 */
[----:B------:R-:W-:Y:S02]  /*1b70*/  PLOP3.LUT P1, PT, PT, PT, UP0, 0x80, 0x0 ;  /* 0x000000000000781c */ /* 0x000fe40003f2f008 */
[----:B------:R-:W-:Y:S02]  /*1b80*/  ULOP3.LUT UR4, UR40, UR4, URZ, 0x3c, !UPT ;  /* 0x0000000428047292 */ /* 0x000fe4000f8e3c3f */
[----:B------:R-:W-:-:S04]  /*1b90*/  SEL R0, R0, RZ, P1 ;  /* 0x000000ff00007207 */ /* 0x000fc80000800000 */
[----:B------:R-:W-:Y:S01]  /*1ba0*/  IMAD.U32 R79, RZ, RZ, UR4 ;  /* 0x00000004ff4f7e24 */ /* 0x000fe2000f8e00ff */
[----:B------:R-:W-:Y:S06]  /*1bb0*/  @!P0 BRA `(.L_x_25) ;  /* 0x0000000000048947 */ /* 0x000fec0003800000 */
[----:B------:R-:W-:Y:S01]  /*1bc0*/  BPT.TRAP 0x1 ;  /* 0x000000040000795c */ /* 0x000fe20000300000 */
.L_x_25:
[----:B------:R-:W-:Y:S01]  /*1bd0*/  IMAD.U32 R4, RZ, RZ, UR41 ;  /* 0x00000029ff047e24 */ /* 0x000fe2000f8e00ff */
[----:B------:R-:W-:Y:S02]  /*1be0*/  LEA R3, R0, UR46, 0x3 ;  /* 0x0000002e00037c11 */ /* 0x000fe4000f8e18ff */
[----:B------:R-:W-:Y:S01]  /*1bf0*/  SHF.L.U32 R78, R79, 0x1f, RZ ;  /* 0x0000001f4f4e7819 */ /* 0x000fe200000006ff */
[----:B------:R-:W-:Y:S01]  /*1c00*/  IMAD R4, R4, 0x2000, R65 ;  /* 0x0000200004047824 */ /* 0x000fe200078e0241 */
[----:B------:R-:W-:Y:S02]  /*1c10*/  ISETP.NE.AND P2, PT, RZ, UR47, PT ;  /* 0x0000002fff007c0c */ /* 0x000fe4000bf45270 */
[----:B------:R0:W1:Y:S01]  /*1c20*/  SYNCS.PHASECHK.TRANS64.TRYWAIT P1, [R3+URZ], R78 ;  /* 0x0000004e030075a7 */ /* 0x000062000802017f */
[----:B------:R-:W-:Y:S01]  /*1c30*/  VIADD R5, R4, UR46 ;  /* 0x0000002e04057c36 */ /* 0x000fe20008000000 */
[----:B------:R0:W2:Y:S09]  /*1c40*/  LDS.U8 R6, [R4+UR46] ;  /* 0x0000002e04067984 */ /* 0x0000b20008000000 */
[----:B------:R-:W-:Y:S05]  /*1c50*/  WARPSYNC.ALL ;  /* 0x0000000000007948 */ /* 0x000fea0003800000 */
[----:B------:R-:W-:Y:S01]  /*1c60*/  IMAD.IADD R5, R64, 0x1, R5 ;  /* 0x0000000140057824 */ /* 0x000fe200078e0205 */
[----:B------:R-:W2:Y:S04]  /*1c70*/  LDS.U8 R7, [R4+UR46+0x40] ;  /* 0x0000402e04077984 */ /* 0x000ea80008000000 */
[----:B------:R-:W-:Y:S04]  /*1c80*/  LDS.U8 R8, [R4+UR46+0x8] ;  /* 0x0000082e04087984 */ /* 0x000fe80008000000 */
[----:B------:R-:W3:Y:S04]  /*1c90*/  LDS.U8 R13, [R4+UR46+0x48] ;  /* 0x0000482e040d7984 */ /* 0x000ee80008000000 */
[----:B------:R-:W-:Y:S04]  /*1ca0*/  LDS.U8 R10, [R4+UR46+0x400] ;  /* 0x0004002e040a7984 */ /* 0x000fe80008000000 */
[----:B------:R-:W4:Y:S04]  /*1cb0*/  LDS.U8 R21, [R4+UR46+0x440] ;  /* 0x0004402e04157984 */ /* 0x000f280008000000 */
[----:B------:R-:W-:Y:S04]  /*1cc0*/  LDS.U8 R12, [R4+UR46+0x408] ;  /* 0x0004082e040c7984 */ /* 0x000fe80008000000 */
[----:B------:R-:W0:Y:S04]  /*1cd0*/  LDS.U8 R27, [R4+UR46+0x448] ;  /* 0x0004482e041b7984 */ /* 0x000e280008000000 */
[----:B------:R-:W-:Y:S04]  /*1ce0*/  LDS.U8 R14, [R4+UR46+0x800] ;  /* 0x0008002e040e7984 */ /* 0x000fe80008000000 */
[----:B------:R-:W1:Y:S04]  /*1cf0*/  LDS.U8 R31, [R4+UR46+0x840] ;  /* 0x0008402e041f7984 */ /* 0x000e680008000000 */
[----:B------:R-:W-:Y:S04]  /*1d00*/  LDS.U8 R20, [R4+UR46+0x808] ;  /* 0x0008082e04147984 */ /* 0x000fe80008000000 */
[----:B------:R-:W1:Y:S01]  /*1d10*/  LDS.U8 R37, [R4+UR46+0x848] ;  /* 0x0008482e04257984 */ /* 0x000e620008000000 */
[----:B--2---:R-:W-:-:S03]  /*1d20*/  PRMT R6, R7, 0x7604, R6 ;  /* 0x0000760407067816 */ /* 0x004fc60000000006 */
[----:B------:R-:W-:Y:S04]  /*1d30*/  LDS.U8 R26, [R4+UR46+0xc00] ;  /* 0x000c002e041a7984 */ /* 0x000fe80008000000 */
[----:B------:R-:W2:Y:S01]  /*1d40*/  LDS.U8 R41, [R4+UR46+0xc40] ;  /* 0x000c402e04297984 */ /* 0x000ea20008000000 */
[----:B---3--:R-:W-:-:S03]  /*1d50*/  PRMT R8, R13, 0x7604, R8 ;  /* 0x000076040d087816 */ /* 0x008fc60000000008 */
[----:B------:R-:W-:Y:S04]  /*1d60*/  LDS.U8 R28, [R4+UR46+0xc08] ;  /* 0x000c082e041c7984 */ /* 0x000fe80008000000 */
[----:B------:R-:W3:Y:S01]  /*1d70*/  LDS.U8 R47, [R4+UR46+0xc48] ;  /* 0x000c482e042f7984 */ /* 0x000ee20008000000 */
[----:B----4-:R-:W-:-:S03]  /*1d80*/  PRMT R10, R21, 0x7604, R10 ;  /* 0x00007604150a7816 */ /* 0x010fc6000000000a */
[----:B------:R-:W4:Y:S04]  /*1d90*/  LDS.U8 R9, [R5] ;  /* 0x0000000005097984 */ /* 0x000f280000000000 */
[----:B------:R-:W4:Y:S01]  /*1da0*/  LDS.U8 R15, [R5+0x8] ;  /* 0x00000800050f7984 */ /* 0x000f220000000000 */
[----:B0-----:R-:W-:-:S03]  /*1db0*/  PRMT R12, R27, 0x7604, R12 ;  /* 0x000076041b0c7816 */ /* 0x001fc6000000000c */
[----:B------:R-:W0:Y:S04]  /*1dc0*/  LDS.U8 R23, [R5+0x400] ;  /* 0x0004000005177984 */ /* 0x000e280000000000 */
[----:B------:R-:W0:Y:S01]  /*1dd0*/  LDS.U8 R29, [R5+0x408] ;  /* 0x00040800051d7984 */ /* 0x000e220000000000 */
[----:B-1----:R-:W-:-:S03]  /*1de0*/  PRMT R14, R31, 0x7604, R14 ;  /* 0x000076041f0e7816 */ /* 0x002fc6000000000e */
[----:B------:R-:W1:Y:S04]  /*1df0*/  LDS.U8 R33, [R5+0x800] ;  /* 0x0008000005217984 */ /* 0x000e680000000000 */
[----:B------:R-:W1:Y:S01]  /*1e00*/  LDS.U8 R39, [R5+0x808] ;  /* 0x0008080005277984 */ /* 0x000e620000000000 */
[----:B------:R-:W-:-:S03]  /*1e10*/  PRMT R20, R37, 0x7604, R20 ;  /* 0x0000760425147816 */ /* 0x000fc60000000014 */
[----:B------:R-:W1:Y:S04]  /*1e20*/  LDS.U8 R43, [R5+0xc00] ;  /* 0x000c0000052b7984 */ /* 0x000e680000000000 */
[----:B------:R-:W1:Y:S01]  /*1e30*/  LDS.U8 R49, [R5+0xc08] ;  /* 0x000c080005317984 */ /* 0x000e620000000000 */
[----:B--2---:R-:W-:-:S03]  /*1e40*/  PRMT R26, R41, 0x7604, R26 ;  /* 0x00007604291a7816 */ /* 0x004fc6000000001a */
[----:B------:R-:W2:Y:S04]  /*1e50*/  LDS.U8 R11, [R5+0x40] ;  /* 0x00004000050b7984 */ /* 0x000ea80000000000 */
[----:B------:R-:W2:Y:S01]  /*1e60*/  LDS.U8 R73, [R5+0x48] ;  /* 0x0000480005497984 */ /* 0x000ea20000000000 */
[----:B---3--:R-:W-:-:S03]  /*1e70*/  PRMT R28, R47, 0x7604, R28 ;  /* 0x000076042f1c7816 */ /* 0x008fc6000000001c */
[----:B------:R-:W3:Y:S01]  /*1e80*/  LDS.U8 R25, [R5+0x440] ;  /* 0x0004400005197984 */ /* 0x000ee20000000000 */
[----:B----4-:R-:W-:-:S03]  /*1e90*/  PRMT R6, R9, 0x7054, R6 ;  /* 0x0000705409067816 */ /* 0x010fc60000000006 */
[----:B------:R-:W4:Y:S01]  /*1ea0*/  LDS.U8 R75, [R5+0x448] ;  /* 0x00044800054b7984 */ /* 0x000f220000000000 */
[----:B------:R-:W-:-:S03]  /*1eb0*/  PRMT R8, R15, 0x7054, R8 ;  /* 0x000070540f087816 */ /* 0x000fc60000000008 */
[----:B------:R-:W4:Y:S01]  /*1ec0*/  LDS.U8 R35, [R5+0x840] ;  /* 0x0008400005237984 */ /* 0x000f220000000000 */
[----:B0-----:R-:W-:-:S03]  /*1ed0*/  PRMT R10, R23, 0x7054, R10 ;  /* 0x00007054170a7816 */ /* 0x001fc6000000000a */
[----:B------:R-:W0:Y:S01]  /*1ee0*/  LDS.U8 R69, [R5+0x848] ;  /* 0x0008480005457984 */ /* 0x000e220000000000 */
[----:B------:R-:W-:-:S03]  /*1ef0*/  PRMT R12, R29, 0x7054, R12 ;  /* 0x000070541d0c7816 */ /* 0x000fc6000000000c */
[----:B------:R-:W0:Y:S01]  /*1f00*/  LDS.U8 R45, [R5+0xc40] ;  /* 0x000c4000052d7984 */ /* 0x000e220000000000 */
[----:B-1----:R-:W-:-:S03]  /*1f10*/  PRMT R14, R33, 0x7054, R14 ;  /* 0x00007054210e7816 */ /* 0x002fc6000000000e */
[----:B------:R-:W1:Y:S01]  /*1f20*/  LDS.U8 R71, [R5+0xc48] ;  /* 0x000c480005477984 */ /* 0x000e620000000000 */
[----:B------:R-:W-:Y:S02]  /*1f30*/  PRMT R20, R39, 0x7054, R20 ;  /* 0x0000705427147816 */ /* 0x000fe40000000014 */
[----:B------:R-:W-:Y:S02]  /*1f40*/  PRMT R26, R43, 0x7054, R26 ;  /* 0x000070542b1a7816 */ /* 0x000fe4000000001a */
[----:B------:R-:W-:Y:S02]  /*1f50*/  PRMT R28, R49, 0x7054, R28 ;  /* 0x00007054311c7816 */ /* 0x000fe4000000001c */
[----:B--2---:R-:W-:Y:S02]  /*1f60*/  PRMT R72, R11, 0x654, R6 ;  /* 0x000006540b487816 */ /* 0x004fe40000000006 */
[----:B------:R-:W-:Y:S02]  /*1f70*/  PRMT R73, R73, 0x654, R8 ;  /* 0x0000065449497816 */ /* 0x000fe40000000008 */
[----:B---3--:R-:W-:-:S02]  /*1f80*/  PRMT R74, R25, 0x654, R10 ;  /* 0x00000654194a7816 */ /* 0x008fc4000000000a */
[----:B----4-:R-:W-:Y:S02]  /*1f90*/  PRMT R75, R75, 0x654, R12 ;  /* 0x000006544b4b7816 */ /* 0x010fe4000000000c */
[----:B------:R-:W-:Y:S02]  /*1fa0*/  PRMT R68, R35, 0x654, R14 ;  /* 0x0000065423447816 */ /* 0x000fe4000000000e */
[----:B0-----:R-:W-:Y:S02]  /*1fb0*/  PRMT R69, R69, 0x654, R20 ;  /* 0x0000065445457816 */ /* 0x001fe40000000014 */
[----:B------:R-:W-:Y:S02]  /*1fc0*/  PRMT R70, R45, 0x654, R26 ;  /* 0x000006542d467816 */ /* 0x000fe4000000001a */
[----:B-1----:R-:W-:Y:S02]  /*1fd0*/  PRMT R71, R71, 0x654, R28 ;  /* 0x0000065447477816 */ /* 0x002fe4000000001c */
[----:B------:R-:W-:Y:S01]  /*1fe0*/  R2UR UR4, R24 ;  /* 0x00000000180472ca */ /* 0x000fe200000e0000 */
[----:B------:R-:W-:Y:S01]  /*1ff0*/  UMOV UR7, 0x40000040 ;  /* 0x4000004000077882 */ /* 0x000fe20000000000 */
[----:B------:R-:W-:-:S11]  /*2000*/  WARPGROUP.ARRIVE ;  /* 0x00000000000079c5 */ /* 0x000fd60000000000 */
[----:B------:R-:W-:-:S04]  /*2010*/  USHF.R.U32.HI UR4, URZ, 0x4, UR4 ;  /* 0x000000043f047899 */ /* 0x000fc80008011604 */
[----:B------:R-:W-:-:S04]  /*2020*/  ULOP3.LUT UR4, UR4, 0x3fff, URZ, 0xc0, !UPT ;  /* 0x00003fff04047892 */ /* 0x000fc8000f8ec03f */
[----:B------:R-:W-:-:S04]  /*2030*/  ULOP3.LUT UR8, UR4, 0x10000, URZ, 0xfc, !UPT ;  /* 0x0001000004087892 */ /* 0x000fc8000f8efc3f */
[----:B------:R-:W-:-:S07]  /*2040*/  ULEA UR4, UR41, UR8, 0x9 ;  /* 0x0000000829047291 */ /* 0x000fce000f8e483f */
[----:B------:R-:W-:Y:S02]  /*2050*/  UMOV UR6, UR4 ;  /* 0x0000000400067c82 */ /* 0x000fe40008000000 */
[----:B------:R-:W-:Y:S01]  /*2060*/  IGMMA.64x64x32.S8.S8 R24, R72, gdesc[UR4], RZ, !UPT, gsb0 ;  /* 0x01e0000448187df1 */ /* 0x000fe2000c0410ff */
[----:B------:R-:W-:Y:S01]  /*2070*/  UIADD3 UR6, UR4, 0x2, URZ ;  /* 0x0000000204067890 */ /* 0x000fe2000fffe03f */
[----:B------:R-:W-:Y:S01]  /*2080*/  UMOV UR7, 0x40000040 ;  /* 0x4000004000077882 */ /* 0x000fe20000000000 */
[----:B------:R-:W-:Y:S02]  /*2090*/  WARPGROUP.DEPBAR.LE gsb0, 0x0 ;  /* 0x00008000000079c5 */ /* 0x000fe40000010000 */
[----:B------:R-:W-:-:S06]  /*20a0*/  WARPGROUP.ARRIVE ;  /* 0x00000000000079c5 */ /* 0x000fcc0000000000 */
[----:B------:R-:W-:Y:S01]  /*20b0*/  IGMMA.64x64x32.S8.S8 R24, R68, gdesc[UR4], R24, gsb0 ;  /* 0x01e0000444187df1 */ /* 0x000fe20008041018 */
[----:B------:R-:W-:Y:S01]  /*20c0*/  UIADD3 UR6, UR4, 0x4, URZ ;  /* 0x0000000404067890 */ /* 0x000fe2000fffe03f */
[----:B------:R-:W-:Y:S01]  /*20d0*/  UMOV UR7, 0x40000040 ;  /* 0x4000004000077882 */ /* 0x000fe20000000000 */
[----:B------:R-:W-:Y:S01]  /*20e0*/  UIADD3 UR4, UR4, 0x6, URZ ;  /* 0x0000000604047890 */ /* 0x000fe2000fffe03f */
[----:B------:R-:W-:Y:S02]  /*20f0*/  WARPGROUP.DEPBAR.LE gsb0, 0x0 ;  /* 0x00008000000079c5 */ /* 0x000fe40000010000 */
[----:B------:R-:W-:Y:S04]  /*2100*/  LDS.U8 R10, [R4+UR46+0x1400] ;  /* 0x0014002e040a7984 */ /* 0x000fe80008000000 */
[----:B------:R-:W0:Y:S04]  /*2110*/  LDS.U8 R21, [R4+UR46+0x1440] ;  /* 0x0014402e04157984 */ /* 0x000e280008000000 */
[----:B------:R-:W-:Y:S04]  /*2120*/  LDS.U8 R6, [R4+UR46+0x1000] ;  /* 0x0010002e04067984 */ /* 0x000fe80008000000 */
[----:B------:R-:W1:Y:S04]  /*2130*/  LDS.U8 R7, [R4+UR46+0x1040] ;  /* 0x0010402e04077984 */ /* 0x000e680008000000 */
[----:B------:R-:W-:Y:S04]  /*2140*/  LDS.U8 R8, [R4+UR46+0x1008] ;  /* 0x0010082e04087984 */ /* 0x000fe80008000000 */
[----:B------:R-:W2:Y:S04]  /*2150*/  LDS.U8 R13, [R4+UR46+0x1048] ;  /* 0x0010482e040d7984 */ /* 0x000ea80008000000 */
[----:B------:R-:W-:Y:S04]  /*2160*/  LDS.U8 R12, [R4+UR46+0x1408] ;  /* 0x0014082e040c7984 */ /* 0x000fe80008000000 */
[----:B------:R-:W3:Y:S04]  /*2170*/  LDS.U8 R73, [R4+UR46+0x1448] ;  /* 0x0014482e04497984 */ /* 0x000ee80008000000 */
[----:B------:R-:W4:Y:S04]  /*2180*/  LDS.U8 R23, [R5+0x1400] ;  /* 0x0014000005177984 */ /* 0x000f280000000000 */
[----:B------:R-:W4:Y:S04]  /*2190*/  LDS.U8 R9, [R5+0x1000] ;  /* 0x0010000005097984 */ /* 0x000f280000000000 */
[----:B------:R-:W4:Y:S04]  /*21a0*/  LDS.U8 R15, [R5+0x1008] ;  /* 0x00100800050f7984 */ /* 0x000f280000000000 */
[----:B------:R-:W4:Y:S01]  /*21b0*/  LDS.U8 R75, [R5+0x1408] ;  /* 0x00140800054b7984 */ /* 0x000f220000000000 */
[----:B0-----:R-:W-:-:S03]  /*21c0*/  PRMT R10, R21, 0x7604, R10 ;  /* 0x00007604150a7816 */ /* 0x001fc6000000000a */
[----:B------:R-:W0:Y:S04]  /*21d0*/  LDS.U8 R71, [R5+0x1440] ;  /* 0x0014400005477984 */ /* 0x000e280000000000 */
[----:B------:R-:W0:Y:S01]  /*21e0*/  LDS.U8 R11, [R5+0x1040] ;  /* 0x00104000050b7984 */ /* 0x000e220000000000 */
[----:B-1----:R-:W-:-:S03]  /*21f0*/  PRMT R6, R7, 0x7604, R6 ;  /* 0x0000760407067816 */ /* 0x002fc60000000006 */
[----:B------:R-:W1:Y:S04]  /*2200*/  LDS.U8 R69, [R5+0x1048] ;  /* 0x0010480005457984 */ /* 0x000e680000000000 */
[----:B------:R-:W1:Y:S01]  /*2210*/  LDS.U8 R77, [R5+0x1448] ;  /* 0x00144800054d7984 */ /* 0x000e620000000000 */
[----:B--2---:R-:W-:Y:S02]  /*2220*/  PRMT R8, R13, 0x7604, R8 ;  /* 0x000076040d087816 */ /* 0x004fe40000000008 */
[----:B---3--:R-:W-:Y:S02]  /*2230*/  PRMT R12, R73, 0x7604, R12 ;  /* 0x00007604490c7816 */ /* 0x008fe4000000000c */
[----:B----4-:R-:W-:Y:S02]  /*2240*/  PRMT R10, R23, 0x7054, R10 ;  /* 0x00007054170a7816 */ /* 0x010fe4000000000a */
[----:B------:R-:W-:-:S02]  /*2250*/  PRMT R6, R9, 0x7054, R6 ;  /* 0x0000705409067816 */ /* 0x000fc40000000006 */
[----:B------:R-:W-:Y:S02]  /*2260*/  PRMT R8, R15, 0x7054, R8 ;  /* 0x000070540f087816 */ /* 0x000fe40000000008 */
[----:B------:R-:W-:Y:S02]  /*2270*/  PRMT R12, R75, 0x7054, R12 ;  /* 0x000070544b0c7816 */ /* 0x000fe4000000000c */
[----:B0-----:R-:W-:Y:S02]  /*2280*/  PRMT R70, R71, 0x654, R10 ;  /* 0x0000065447467816 */ /* 0x001fe4000000000a */
[----:B------:R-:W-:Y:S02]  /*2290*/  PRMT R68, R11, 0x654, R6 ;  /* 0x000006540b447816 */ /* 0x000fe40000000006 */
[----:B-1----:R-:W-:Y:S02]  /*22a0*/  PRMT R69, R69, 0x654, R8 ;  /* 0x0000065445457816 */ /* 0x002fe40000000008 */
[----:B------:R-:W-:-:S04]  /*22b0*/  PRMT R71, R77, 0x654, R12 ;  /* 0x000006544d477816 */ /* 0x000fc8000000000c */
[----:B------:R-:W-:-:S06]  /*22c0*/  WARPGROUP.ARRIVE ;  /* 0x00000000000079c5 */ /* 0x000fcc0000000000 */
[----:B------:R-:W-:Y:S01]  /*22d0*/  IGMMA.64x64x32.S8.S8 R24, R68, gdesc[UR4], R24, gsb0 ;  /* 0x01e0000444187df1 */ /* 0x000fe20008041018 */
[----:B------:R-:W-:Y:S01]  /*22e0*/  UMOV UR6, UR4 ;  /* 0x0000000400067c82 */ /* 0x000fe20008000000 */
[----:B------:R-:W-:Y:S01]  /*22f0*/  UMOV UR7, 0x40000040 ;  /* 0x4000004000077882 */ /* 0x000fe20000000000 */
        /* <DEDUP_REMOVED lines=30> */
[----:B------:R-:W-:Y:S03]  /*24e0*/  IGMMA.64x64x32.S8.S8 R24, R68, gdesc[UR4], R24, gsb0 ;  /* 0x01e0000444187df1 */ /* 0x000fe60008041018 */
[----:B------:R-:W-:Y:S02]  /*24f0*/  WARPGROUP.DEPBAR.LE gsb0, 0x0 ;  /* 0x00008000000079c5 */ /* 0x000fe40000010000 */
[----:B------:R-:W-:Y:S05]  /*2500*/  @!P2 BRA `(.L_x_26) ;  /* 0x00000014005ca947 */ /* 0x000fea0003800000 */
[----:B------:R-:W-:Y:S05]  /*2510*/  @!P0 BRA `(.L_x_27) ;  /* 0x0000000000048947 */ /* 0x000fea0003800000 */
[----:B------:R-:W-:Y:S01]  /*2520*/  BPT.TRAP 0x1 ;  /* 0x000000040000795c */ /* 0x000fe20000300000 */
.L_x_27:
[----:B------:R-:W-:-:S05]  /*2530*/  IMAD.SHL.U32 R82, R0, 0x2000, RZ ;  /* 0x0000200000527824 */ /* 0x000fca00078e00ff */
[----:B------:R-:W-:-:S05]  /*2540*/  IADD3 R5, R82, UR46, R65 ;  /* 0x0000002e52057c10 */ /* 0x000fca000fffe041 */
[----:B------:R-:W-:Y:S01]  /*2550*/  IMAD.IADD R6, R64, 0x1, R5 ;  /* 0x0000000140067824 */ /* 0x000fe200078e0205 */
[----:B------:R-:W-:Y:S06]  /*2560*/  @P1 BRA `(.L_x_28) ;  /* 0x0000000000081947 */ /* 0x000fec0003800000 */
[----:B------:R-:W0:Y:S02]  /*2570*/  SYNCS.PHASECHK.TRANS64.TRYWAIT P1, [R3+URZ], R78 ;  /* 0x0000004e030075a7 */ /* 0x000e24000802017f */
[----:B0-----:R-:W-:Y:S05]  /*2580*/  @!P1 BRA `(.L_x_29) ;  /* 0x0000005400089947 */ /* 0x001fea0003800000 */
.L_x_28:
[----:B0-----:R-:W-:Y:S01]  /*2590*/  LDS.U8 R3, [R5] ;  /* 0x0000000005037984 */ /* 0x001fe20000000000 */
[----:B------:R-:W0:Y:S01]  /*25a0*/  LDC R13, c[0x0][0x28c] ;  /* 0x0000a300ff0d7b82 */ /* 0x000e220000000800 */
[----:B------:R-:W-:Y:S02]  /*25b0*/  UMOV UR4, UR41 ;  /* 0x0000002900047c82 */ /* 0x000fe40008000000 */
[----:B------:R-:W1:Y:S04]  /*25c0*/  LDS.U8 R4, [R5+0x40] ;  /* 0x0000400005047984 */ /* 0x000e680000000000 */
[----:B------:R-:W-:Y:S04]  /*25d0*/  LDS.U8 R7, [R5+0x8] ;  /* 0x0000080005077984 */ /* 0x000fe80000000000 */
[----:B------:R-:W2:Y:S04]  /*25e0*/  LDS.U8 R12, [R5+0x48] ;  /* 0x00004800050c7984 */ /* 0x000ea80000000000 */
[----:B------:R-:W-:Y:S04]  /*25f0*/  LDS.U8 R9, [R5+0x400] ;  /* 0x0004000005097984 */ /* 0x000fe80000000000 */
[----:B------:R-:W3:Y:S04]  /*2600*/  LDS.U8 R68, [R5+0x440] ;  /* 0x0004400005447984 */ /* 0x000ee80000000000 */
[----:B------:R-:W-:Y:S01]  /*2610*/  LDS.U8 R11, [R5+0x408] ;  /* 0x00040800050b7984 */ /* 0x000fe20000000000 */
[----:B0-----:R-:W-:-:S03]  /*2620*/  ISETP.GE.AND P1, PT, R13, 0x101, PT ;  /* 0x000001010d00780c */ /* 0x001fc60003f26270 */
[----:B------:R-:W0:Y:S04]  /*2630*/  LDS.U8 R74, [R5+0x448] ;  /* 0x00044800054a7984 */ /* 0x000e280000000000 */
[----:B------:R-:W4:Y:S04]  /*2640*/  LDS.U8 R8, [R6] ;  /* 0x0000000006087984 */ /* 0x000f280000000000 */
[----:B------:R-:W4:Y:S04]  /*2650*/  LDS.U8 R14, [R6+0x8] ;  /* 0x00000800060e7984 */ /* 0x000f280000000000 */
[----:B------:R-:W4:Y:S04]  /*2660*/  LDS.U8 R70, [R6+0x400] ;  /* 0x0004000006467984 */ /* 0x000f280000000000 */
[----:B------:R-:W4:Y:S01]  /*2670*/  LDS.U8 R78, [R6+0x408] ;  /* 0x00040800064e7984 */ /* 0x000f220000000000 */
[----:B-1----:R-:W-:-:S03]  /*2680*/  PRMT R3, R4, 0x7604, R3 ;  /* 0x0000760404037816 */ /* 0x002fc60000000003 */
[----:B------:R-:W1:Y:S04]  /*2690*/  LDS.U8 R10, [R6+0x40] ;  /* 0x00004000060a7984 */ /* 0x000e680000000000 */
[----:B------:R-:W1:Y:S01]  /*26a0*/  LDS.U8 R20, [R6+0x48] ;  /* 0x0000480006147984 */ /* 0x000e620000000000 */
[----:B--2---:R-:W-:-:S03]  /*26b0*/  PRMT R7, R12, 0x7604, R7 ;  /* 0x000076040c077816 */ /* 0x004fc60000000007 */
[----:B------:R-:W2:Y:S04]  /*26c0*/  LDS.U8 R72, [R6+0x440] ;  /* 0x0004400006487984 */ /* 0x000ea80000000000 */
[----:B------:R-:W2:Y:S01]  /*26d0*/  LDS.U8 R80, [R6+0x448] ;  /* 0x0004480006507984 */ /* 0x000ea20000000000 */
[----:B---3--:R-:W-:Y:S02]  /*26e0*/  PRMT R9, R68, 0x7604, R9 ;  /* 0x0000760444097816 */ /* 0x008fe40000000009 */
[----:B0-----:R-:W-:Y:S02]  /*26f0*/  PRMT R11, R74, 0x7604, R11 ;  /* 0x000076044a0b7816 */ /* 0x001fe4000000000b */
[----:B----4-:R-:W-:Y:S02]  /*2700*/  PRMT R3, R8, 0x7054, R3 ;  /* 0x0000705408037816 */ /* 0x010fe40000000003 */
[----:B------:R-:W-:-:S02]  /*2710*/  PRMT R7, R14, 0x7054, R7 ;  /* 0x000070540e077816 */ /* 0x000fc40000000007 */
[----:B------:R-:W-:Y:S02]  /*2720*/  PRMT R9, R70, 0x7054, R9 ;  /* 0x0000705446097816 */ /* 0x000fe40000000009 */
[----:B------:R-:W-:Y:S02]  /*2730*/  PRMT R11, R78, 0x7054, R11 ;  /* 0x000070544e0b7816 */ /* 0x000fe4000000000b */
[----:B-1----:R-:W-:Y:S02]  /*2740*/  PRMT R84, R10, 0x654, R3 ;  /* 0x000006540a547816 */ /* 0x002fe40000000003 */
[----:B------:R-:W-:Y:S02]  /*2750*/  PRMT R85, R20, 0x654, R7 ;  /* 0x0000065414557816 */ /* 0x000fe40000000007 */
[----:B--2---:R-:W-:Y:S02]  /*2760*/  PRMT R86, R72, 0x654, R9 ;  /* 0x0000065448567816 */ /* 0x004fe40000000009 */
[----:B------:R-:W-:Y:S01]  /*2770*/  PRMT R87, R80, 0x654, R11 ;  /* 0x0000065450577816 */ /* 0x000fe2000000000b */
[----:B------:R-:W-:Y:S06]  /*2780*/  @!P1 BRA `(.L_x_30) ;  /* 0x0000000800cc9947 */ /* 0x000fec0003800000 */
[----:B------:R-:W-:Y:S01]  /*2790*/  R2UR UR6, R0 ;  /* 0x00000000000672ca */ /* 0x000fe200000e0000 */
[----:B------:R-:W-:Y:S01]  /*27a0*/  IMAD.U32 R3, RZ, RZ, UR47 ;  /* 0x0000002fff037e24 */ /* 0x000fe2000f8e00ff */
[----:B------:R-:W-:-:S13]  /*27b0*/  UMOV UR4, UR41 ;  /* 0x0000002900047c82 */ /* 0x000fda0008000000 */
.L_x_38:
[----:B------:R-:W-:-:S04]  /*27c0*/  UIADD3 UR5, UR6, 0x1, URZ ;  /* 0x0000000106057890 */ /* 0x000fc8000fffe03f */
[----:B------:R-:W-:-:S04]  /*27d0*/  UISETP.NE.AND UP0, UPT, UR5, 0xe, UPT ;  /* 0x0000000e0500788c */ /* 0x000fc8000bf05270 */
[----:B------:R-:W-:Y:S02]  /*27e0*/  USEL UR7, URZ, 0x1, UP0 ;  /* 0x000000013f077887 */ /* 0x000fe40008000000 */
[----:B------:R-:W-:-:S04]  /*27f0*/  USEL UR5, UR5, URZ, UP0 ;  /* 0x0000003f05057287 */ /* 0x000fc80008000000 */
[----:B------:R-:W-:Y:S02]  /*2800*/  LOP3.LUT R79, R79, UR7, RZ, 0x3c, !PT ;  /* 0x000000074f4f7c12 */ /* 0x000fe4000f8e3cff */
[----:B------:R-:W-:Y:S01]  /*2810*/  IMAD.U32 R0, RZ, RZ, UR5 ;  /* 0x00000005ff007e24 */ /* 0x000fe2000f8e00ff */
[----:B------:R-:W-:Y:S06]  /*2820*/  @!P0 BRA `(.L_x_31) ;  /* 0x0000000000048947 */ /* 0x000fec0003800000 */
[----:B------:R-:W-:Y:S01]  /*2830*/  BPT.TRAP 0x1 ;  /* 0x000000040000795c */ /* 0x000fe20000300000 */
.L_x_31:
[----:B------:R-:W-:Y:S01]  /*2840*/  LEA R15, R0, UR46, 0x3 ;  /* 0x0000002e000f7c11 */ /* 0x000fe2000f8e18ff */
[----:B------:R-:W-:Y:S01]  /*2850*/  ULEA UR9, UR6, UR8, 0x9 ;  /* 0x0000000806097291 */ /* 0x000fe2000f8e483f */
[----:B------:R-:W-:Y:S01]  /*2860*/  SHF.L.U32 R80, R79, 0x1f, RZ ;  /* 0x0000001f4f507819 */ /* 0x000fe200000006ff */
[----:B------:R-:W-:Y:S01]  /*2870*/  IMAD.U32 R4, RZ, RZ, UR6 ;  /* 0x00000006ff047e24 */ /* 0x000fe2000f8e00ff */
[----:B------:R-:W-:Y:S02]  /*2880*/  UMOV UR7, 0x40000040 ;  /* 0x4000004000077882 */ /* 0x000fe40000000000 */
[----:B------:R0:W1:Y:S01]  /*2890*/  SYNCS.PHASECHK.TRANS64.TRYWAIT P1, [R15+URZ], R80 ;  /* 0x000000500f0075a7 */ /* 0x000062000802017f */
[----:B------:R-:W-:Y:S01]  /*28a0*/  WARPGROUP.ARRIVE ;  /* 0x00000000000079c5 */ /* 0x000fe20000000000 */
[----:B------:R-:W-:Y:S01]  /*28b0*/  UMOV UR6, UR9 ;  /* 0x0000000900067c82 */ /* 0x000fe20008000000 */
[----:B------:R-:W-:-:S04]  /*28c0*/  IMAD R4, R4, 0x2000, R65 ;  /* 0x0000200004047824 */ /* 0x000fc800078e0241 */
[----:B------:R-:W-:Y:S01]  /*28d0*/  IGMMA.64x64x32.S8.S8 R24, R84, gdesc[UR4], R24, gsb0 ;  /* 0x01e0000454187df1 */ /* 0x000fe20008041018 */
[----:B------:R-:W-:Y:S01]  /*28e0*/  VIADD R9, R4, UR46 ;  /* 0x0000002e04097c36 */ /* 0x000fe20008000000 */
[----:B------:R-:W-:Y:S01]  /*28f0*/  UIADD3 UR6, UR9, 0x2, URZ ;  /* 0x0000000209067890 */ /* 0x000fe2000fffe03f */
[----:B------:R-:W-:Y:S02]  /*2900*/  UMOV UR7, 0x40000040 ;  /* 0x4000004000077882 */ /* 0x000fe40000000000 */
[----:B------:R-:W-:Y:S01]  /*2910*/  IMAD.IADD R21, R64, 0x1, R9 ;  /* 0x0000000140157824 */ /* 0x000fe200078e0209 */
[----:B------:R-:W-:Y:S02]  /*2920*/  WARPGROUP.DEPBAR.LE gsb0, 0x0 ;  /* 0x00008000000079c5 */ /* 0x000fe40000010000 */
[----:B------:R-:W-:Y:S04]  /*2930*/  LDS.U8 R5, [R4+UR46+0x800] ;  /* 0x0008002e04057984 */ /* 0x000fe80008000000 */
[----:B------:R-:W2:Y:S04]  /*2940*/  LDS.U8 R6, [R4+UR46+0x840] ;  /* 0x0008402e04067984 */ /* 0x000ea80008000000 */
[----:B------:R-:W-:Y:S04]  /*2950*/  LDS.U8 R7, [R4+UR46+0x808] ;  /* 0x0008082e04077984 */ /* 0x000fe80008000000 */
[----:B------:R-:W3:Y:S04]  /*2960*/  LDS.U8 R10, [R4+UR46+0x848] ;  /* 0x0008482e040a7984 */ /* 0x000ee80008000000 */
[----:B------:R-:W-:Y:S04]  /*2970*/  LDS.U8 R9, [R4+UR46+0xc00] ;  /* 0x000c002e04097984 */ /* 0x000fe80008000000 */
[----:B------:R-:W4:Y:S04]  /*2980*/  LDS.U8 R20, [R4+UR46+0xc40] ;  /* 0x000c402e04147984 */ /* 0x000f280008000000 */
[----:B------:R-:W-:Y:S04]  /*2990*/  LDS.U8 R13, [R4+UR46+0xc08] ;  /* 0x000c082e040d7984 */ /* 0x000fe80008000000 */
[----:B------:R-:W0:Y:S04]  /*29a0*/  LDS.U8 R72, [R4+UR46+0xc48] ;  /* 0x000c482e04487984 */ /* 0x000e280008000000 */
[----:B------:R-:W1:Y:S04]  /*29b0*/  LDS.U8 R8, [R21+0x800] ;  /* 0x0008000015087984 */ /* 0x000e680000000000 */
[----:B------:R-:W1:Y:S04]  /*29c0*/  LDS.U8 R12, [R21+0x808] ;  /* 0x00080800150c7984 */ /* 0x000e680000000000 */
[----:B------:R-:W1:Y:S04]  /*29d0*/  LDS.U8 R70, [R21+0xc00] ;  /* 0x000c000015467984 */ /* 0x000e680000000000 */
[----:B------:R-:W1:Y:S01]  /*29e0*/  LDS.U8 R74, [R21+0xc08] ;  /* 0x000c0800154a7984 */ /* 0x000e620000000000 */
[----:B--2---:R-:W-:-:S03]  /*29f0*/  PRMT R5, R6, 0x7604, R5 ;  /* 0x0000760406057816 */ /* 0x004fc60000000005 */
[----:B------:R-:W2:Y:S04]  /*2a00*/  LDS.U8 R68, [R21+0x840] ;  /* 0x0008400015447984 */ /* 0x000ea80000000000 */
[----:B------:R-:W2:Y:S01]  /*2a10*/  LDS.U8 R14, [R21+0x848] ;  /* 0x00084800150e7984 */ /* 0x000ea20000000000 */
[----:B---3--:R-:W-:-:S03]  /*2a20*/  PRMT R7, R10, 0x7604, R7 ;  /* 0x000076040a077816 */ /* 0x008fc60000000007 */
[----:B------:R-:W3:Y:S04]  /*2a30*/  LDS.U8 R11, [R21+0xc40] ;  /* 0x000c4000150b7984 */ /* 0x000ee80000000000 */
[----:B------:R-:W3:Y:S01]  /*2a40*/  LDS.U8 R78, [R21+0xc48] ;  /* 0x000c4800154e7984 */ /* 0x000ee20000000000 */
[----:B----4-:R-:W-:Y:S02]  /*2a50*/  PRMT R9, R20, 0x7604, R9 ;  /* 0x0000760414097816 */ /* 0x010fe40000000009 */
[----:B0-----:R-:W-:Y:S02]  /*2a60*/  PRMT R13, R72, 0x7604, R13 ;  /* 0x00007604480d7816 */ /* 0x001fe4000000000d */
[----:B-1----:R-:W-:Y:S02]  /*2a70*/  PRMT R5, R8, 0x7054, R5 ;  /* 0x0000705408057816 */ /* 0x002fe40000000005 */
[----:B------:R-:W-:-:S02]  /*2a80*/  PRMT R7, R12, 0x7054, R7 ;  /* 0x000070540c077816 */ /* 0x000fc40000000007 */
[----:B------:R-:W-:Y:S02]  /*2a90*/  PRMT R70, R70, 0x7054, R9 ;  /* 0x0000705446467816 */ /* 0x000fe40000000009 */
[----:B------:R-:W-:Y:S02]  /*2aa0*/  PRMT R13, R74, 0x7054, R13 ;  /* 0x000070544a0d7816 */ /* 0x000fe4000000000d */
[----:B--2---:R-:W-:Y:S02]  /*2ab0*/  PRMT R68, R68, 0x654, R5 ;  /* 0x0000065444447816 */ /* 0x004fe40000000005 */
[----:B------:R-:W-:Y:S02]  /*2ac0*/  PRMT R69, R14, 0x654, R7 ;  /* 0x000006540e457816 */ /* 0x000fe40000000007 */
[----:B---3--:R-:W-:Y:S02]  /*2ad0*/  PRMT R70, R11, 0x654, R70 ;  /* 0x000006540b467816 */ /* 0x008fe40000000046 */
[----:B------:R-:W-:-:S04]  /*2ae0*/  PRMT R71, R78, 0x654, R13 ;  /* 0x000006544e477816 */ /* 0x000fc8000000000d */
[----:B------:R-:W-:-:S06]  /*2af0*/  WARPGROUP.ARRIVE ;  /* 0x00000000000079c5 */ /* 0x000fcc0000000000 */
[----:B------:R-:W-:Y:S03]  /*2b00*/  IGMMA.64x64x32.S8.S8 R24, R68, gdesc[UR4], R24, gsb0 ;  /* 0x01e0000444187df1 */ /* 0x000fe60008041018 */
        /* <DEDUP_REMOVED lines=28> */
[----:B------:R-:W-:Y:S01]  /*2cd0*/  PRMT R71, R78, 0x654, R13 ;  /* 0x000006544e477816 */ /* 0x000fe2000000000d */
[----:B------:R-:W-:Y:S06]  /*2ce0*/  @!P0 BRA `(.L_x_32) ;  /* 0x0000000000048947 */ /* 0x000fec0003800000 */
[----:B------:R-:W-:Y:S01]  /*2cf0*/  BPT.TRAP 0x1 ;  /* 0x000000040000795c */ /* 0x000fe20000300000 */
.L_x_32:
[----:B------:R-:W-:Y:S02]  /*2d00*/  UISETP.GT.U32.AND UP0, UPT, UR42, 0x1, UPT ;  /* 0x000000012a00788c */ /* 0x000fe4000bf04070 */
[----:B------:R-:W-:-:S04]  /*2d10*/  ULEA UR5, UR4, UR46, 0x3 ;  /* 0x0000002e04057291 */ /* 0x000fc8000f8e183f */
[----:B------:R-:W-:Y:S01]  /*2d20*/  UIADD3 UR5, UR5, 0x70, URZ ;  /* 0x0000007005057890 */ /* 0x000fe2000fffe03f */
[----:B------:R-:W-:-:S03]  /*2d30*/  PLOP3.LUT P2, PT, PT, PT, UP0, 0x80, 0x0 ;  /* 0x000000000000781c */ /* 0x000fc60003f4f008 */
[----:B------:R-:W-:-:S09]  /*2d40*/  UPRMT UR5, URZ, 0x654, UR5 ;  /* 0x000006543f057896 */ /* 0x000fd20008000005 */
[----:B------:R-:W-:Y:S01]  /*2d50*/  SYNCS.ARRIVE.TRANS64.RED.A1T0 RZ, [UR5], RZ ;  /* 0x000000ffffff79a7 */ /* 0x000fe20008100405 */
[----:B------:R-:W-:Y:S05]  /*2d60*/  @P2 BRA `(.L_x_33) ;  /* 0x0000000000042947 */ /* 0x000fea0003800000 */
[----:B------:R-:W-:Y:S01]  /*2d70*/  BPT.TRAP 0x1 ;  /* 0x000000040000795c */ /* 0x000fe20000300000 */
.L_x_33:
[----:B------:R-:W-:Y:S01]  /*2d80*/  UIADD3 UR6, UR9, 0x4, URZ ;  /* 0x0000000409067890 */ /* 0x000fe2000fffe03f */
[----:B------:R-:W-:Y:S01]  /*2d90*/  WARPGROUP.ARRIVE ;  /* 0x00000000000079c5 */ /* 0x000fe20000000000 */
[----:B------:R-:W-:Y:S01]  /*2da0*/  UMOV UR7, 0x40000040 ;  /* 0x4000004000077882 */ /* 0x000fe20000000000 */
[----:B------:R-:W-:-:S04]  /*2db0*/  UIADD3 UR4, UR4, 0x1, URZ ;  /* 0x0000000104047890 */ /* 0x000fc8000fffe03f */
[----:B------:R-:W-:-:S05]  /*2dc0*/  UISETP.NE.AND UP0, UPT, UR4, 0xe, UPT ;  /* 0x0000000e0400788c */ /* 0x000fca000bf05270 */
[----:B------:R-:W-:Y:S01]  /*2dd0*/  IGMMA.64x64x32.S8.S8 R24, R68, gdesc[UR4], R24, gsb0 ;  /* 0x01e0000444187df1 */ /* 0x000fe20008041018 */
[----:B------:R-:W-:Y:S02]  /*2de0*/  USEL UR4, UR4, URZ, UP0 ;  /* 0x0000003f04047287 */ /* 0x000fe40008000000 */
        /* <DEDUP_REMOVED lines=31> */
.L_x_34:
[----:B------:R-:W-:Y:S01]  /*2fe0*/  IMAD.SHL.U32 R82, R0, 0x2000, RZ ;  /* 0x0000200000527824 */ /* 0x000fe200078e00ff */
[----:B------:R-:W-:Y:S04]  /*2ff0*/  BSSY B0, `(.L_x_35) ;  /* 0x0000005000007945 */ /* 0x000fe80003800000 */
[----:B------:R-:W-:Y:S01]  /*3000*/  IADD3 R77, R82, UR46, R65 ;  /* 0x0000002e524d7c10 */ /* 0x000fe2000fffe041 */
[----:B------:R-:W-:Y:S06]  /*3010*/  @P1 BRA `(.L_x_36) ;  /* 0x0000000000081947 */ /* 0x000fec0003800000 */
[----:B------:R-:W0:Y:S02]  /*3020*/  SYNCS.PHASECHK.TRANS64.TRYWAIT P1, [R15+URZ], R80 ;  /* 0x000000500f0075a7 */ /* 0x000e24000802017f */
[----:B0-----:R-:W-:Y:S05]  /*3030*/  @!P1 BRA `(.L_x_37) ;  /* 0x0000004800709947 */ /* 0x001fea0003800000 */
.L_x_36:
[----:B------:R-:W-:Y:S05]  /*3040*/  BSYNC B0 ;  /* 0x0000000000007941 */ /* 0x000fea0003800000 */
.L_x_35:
[----:B------:R-:W-:Y:S01]  /*3050*/  IMAD.IADD R12, R64, 0x1, R77 ;  /* 0x00000001400c7824 */ /* 0x000fe200078e024d */
[----:B------:R-:W-:Y:S01]  /*3060*/  LDS.U8 R4, [R77] ;  /* 0x000000004d047984 */ /* 0x000fe20000000000 */
[----:B------:R-:W-:Y:S05]  /*3070*/  WARPSYNC.ALL ;  /* 0x0000000000007948 */ /* 0x000fea0003800000 */
[----:B------:R-:W1:Y:S04]  /*3080*/  LDS.U8 R5, [R77+0x40] ;  /* 0x000040004d057984 */ /* 0x000e680000000000 */
[----:B------:R-:W-:Y:S04]  /*3090*/  LDS.U8 R6, [R77+0x8] ;  /* 0x000008004d067984 */ /* 0x000fe80000000000 */
[----:B------:R-:W2:Y:S04]  /*30a0*/  LDS.U8 R11, [R77+0x48] ;  /* 0x000048004d0b7984 */ /* 0x000ea80000000000 */
[----:B------:R-:W-:Y:S04]  /*30b0*/  LDS.U8 R8, [R77+0x400] ;  /* 0x000400004d087984 */ /* 0x000fe80000000000 */
[----:B0-----:R-:W0:Y:S04]  /*30c0*/  LDS.U8 R15, [R77+0x440] ;  /* 0x000440004d0f7984 */ /* 0x001e280000000000 */
[----:B------:R-:W-:Y:S04]  /*30d0*/  LDS.U8 R10, [R77+0x408] ;  /* 0x000408004d0a7984 */ /* 0x000fe80000000000 */
[----:B------:R-:W3:Y:S04]  /*30e0*/  LDS.U8 R73, [R77+0x448] ;  /* 0x000448004d497984 */ /* 0x000ee80000000000 */
        /* <DEDUP_REMOVED lines=10> */
[----:B0-----:R-:W-:Y:S02]  /*3190*/  PRMT R8, R15, 0x7604, R8 ;  /* 0x000076040f087816 */ /* 0x001fe40000000008 */
[----:B---3--:R-:W-:Y:S02]  /*31a0*/  PRMT R10, R73, 0x7604, R10 ;  /* 0x00007604490a7816 */ /* 0x008fe4000000000a */
        /* <DEDUP_REMOVED lines=8> */
[----:B------:R-:W-:Y:S01]  /*3230*/  UIADD3 UR6, UR9, 0x6, URZ ;  /* 0x0000000609067890 */ /* 0x000fe2000fffe03f */
[----:B------:R-:W-:Y:S01]  /*3240*/  WARPGROUP.ARRIVE ;  /* 0x00000000000079c5 */ /* 0x000fe20000000000 */
[----:B------:R-:W-:Y:S01]  /*3250*/  UMOV UR7, 0x40000040 ;  /* 0x4000004000077882 */ /* 0x000fe20000000000 */
[C---:B------:R-:W-:Y:S01]  /*3260*/  ISETP.GT.AND P1, PT, R3.reuse, 0x2, PT ;  /* 0x000000020300780c */ /* 0x040fe20003f24270 */
[----:B------:R-:W-:-:S05]  /*3270*/  VIADD R3, R3, 0xffffffff ;  /* 0xffffffff03037836 */ /* 0x000fca0000000000 */
[----:B------:R-:W-:Y:S01]  /*3280*/  IGMMA.64x64x32.S8.S8 R24, R68, gdesc[UR4], R24, gsb0 ;  /* 0x01e0000444187df1 */ /* 0x000fe20008041018 */
[----:B------:R-:W-:Y:S02]  /*3290*/  R2UR UR6, R0 ;  /* 0x00000000000672ca */ /* 0x000fe400000e0000 */
[----:B------:R-:W-:-:S04]  /*32a0*/  WARPGROUP.DEPBAR.LE gsb0, 0x0 ;  /* 0x00008000000079c5 */ /* 0x000fc80000010000 */
[----:B------:R-:W-:Y:S09]  /*32b0*/  @P1 BRA `(.L_x_38) ;  /* 0xfffffff400401947 */ /* 0x000ff2000383ffff */
.L_x_30:
[----:B------:R-:W-:Y:S01]  /*32c0*/  IMAD.MOV.U32 R5, RZ, RZ, 0x40000040 ;  /* 0x40000040ff057424 */ /* 0x000fe200078e00ff */
[----:B------:R-:W-:Y:S01]  /*32d0*/  LEA R4, R0, UR8, 0x9 ;  /* 0x0000000800047c11 */ /* 0x000fe2000f8e48ff */
[----:B------:R-:W-:Y:S01]  /*32e0*/  WARPGROUP.ARRIVE ;  /* 0x00000000000079c5 */ /* 0x000fe20000000000 */
[----:B------:R-:W-:Y:S01]  /*32f0*/  IADD3 R79, R82, UR46, R65 ;  /* 0x0000002e524f7c10 */ /* 0x000fe2000fffe041 */
[----:B------:R-:W-:Y:S01]  /*3300*/  IMAD.MOV.U32 R7, RZ, RZ, 0x40000040 ;  /* 0x40000040ff077424 */ /* 0x000fe200078e00ff */
[C---:B------:R-:W-:Y:S01]  /*3310*/  R2UR UR6, R4.reuse ;  /* 0x00000000040672ca */ /* 0x040fe200000e0000 */
[----:B------:R-:W-:Y:S01]  /*3320*/  VIADD R6, R4, 0x2 ;  /* 0x0000000204067836 */ /* 0x000fe20000000000 */
[----:B------:R-:W-:Y:S01]  /*3330*/  R2UR UR7, R5 ;  /* 0x00000000050772ca */ /* 0x000fe200000e0000 */
[----:B------:R-:W-:-:S12]  /*3340*/  IMAD.IADD R14, R64, 0x1, R79 ;  /* 0x00000001400e7824 */ /* 0x000fd800078e024f */
[----:B------:R-:W-:Y:S01]  /*3350*/  IGMMA.64x64x32.S8.S8 R24, R84, gdesc[UR4], R24, gsb0 ;  /* 0x01e0000454187df1 */ /* 0x000fe20008041018 */
[----:B------:R-:W-:Y:S02]  /*3360*/  R2UR UR6, R6 ;  /* 0x00000000060672ca */ /* 0x000fe400000e0000 */
[----:B------:R-:W-:Y:S01]  /*3370*/  R2UR UR7, R7 ;  /* 0x00000000070772ca */ /* 0x000fe200000e0000 */
[----:B------:R-:W-:Y:S02]  /*3380*/  WARPGROUP.DEPBAR.LE gsb0, 0x0 ;  /* 0x00008000000079c5 */ /* 0x000fe40000010000 */
[----:B------:R-:W-:Y:S04]  /*3390*/  LDS.U8 R10, [R79+0xc00] ;  /* 0x000c00004f0a7984 */ /* 0x000fe80000000000 */
[----:B------:R-:W0:Y:S04]  /*33a0*/  LDS.U8 R21, [R79+0xc40] ;  /* 0x000c40004f157984 */ /* 0x000e280000000000 */
[----:B------:R-:W-:Y:S04]  /*33b0*/  LDS.U8 R0, [R79+0x800] ;  /* 0x000800004f007984 */ /* 0x000fe80000000000 */
[----:B------:R-:W1:Y:S04]  /*33c0*/  LDS.U8 R3, [R79+0x840] ;  /* 0x000840004f037984 */ /* 0x000e680000000000 */
[----:B------:R-:W-:Y:S04]  /*33d0*/  LDS.U8 R8, [R79+0x808] ;  /* 0x000808004f087984 */ /* 0x000fe80000000000 */
[----:B------:R-:W2:Y:S04]  /*33e0*/  LDS.U8 R13, [R79+0x848] ;  /* 0x000848004f0d7984 */ /* 0x000ea80000000000 */
[----:B------:R-:W-:Y:S04]  /*33f0*/  LDS.U8 R12, [R79+0xc08] ;  /* 0x000c08004f0c7984 */ /* 0x000fe80000000000 */
[----:B------:R-:W3:Y:S04]  /*3400*/  LDS.U8 R73, [R79+0xc48] ;  /* 0x000c48004f497984 */ /* 0x000ee80000000000 */
        /* <DEDUP_REMOVED lines=53> */
.L_x_39:
        /* <DEDUP_REMOVED lines=8> */
.L_x_40:
[C---:B------:R-:W-:Y:S01]  /*37e0*/  VIADD R6, R4.reuse, 0x4 ;  /* 0x0000000404067836 */ /* 0x040fe20000000000 */
[----:B------:R-:W-:Y:S01]  /*37f0*/  WARPGROUP.ARRIVE ;  /* 0x00000000000079c5 */ /* 0x000fe20000000000 */
[----:B------:R-:W-:Y:S02]  /*3800*/  IMAD.MOV.U32 R7, RZ, RZ, 0x40000040 ;  /* 0x40000040ff077424 */ /* 0x000fe400078e00ff */
[----:B------:R-:W-:Y:S01]  /*3810*/  VIADD R4, R4, 0x6 ;  /* 0x0000000604047836 */ /* 0x000fe20000000000 */
[----:B------:R-:W-:Y:S01]  /*3820*/  R2UR UR6, R6 ;  /* 0x00000000060672ca */ /* 0x000fe200000e0000 */
[----:B------:R-:W-:Y:S01]  /*3830*/  IMAD.MOV.U32 R5, RZ, RZ, 0x40000040 ;  /* 0x40000040ff057424 */ /* 0x000fe200078e00ff */
[----:B------:R-:W-:-:S13]  /*3840*/  R2UR UR7, R7 ;  /* 0x00000000070772ca */ /* 0x000fda00000e0000 */
        /* <DEDUP_REMOVED lines=35> */
.L_x_26:
[----:B------:R0:W-:Y:S01]  /*3a80*/  SYNCS.ARRIVE.TRANS64.A1T0 RZ, [R62+UR48], RZ ;  /* 0x000000ff3eff79a7 */ /* 0x0001e20008100030 */
[----:B------:R-:W-:Y:S05]  /*3a90*/  @!P0 BRA `(.L_x_41) ;  /* 0x0000000000048947 */ /* 0x000fea0003800000 */
[----:B------:R-:W-:Y:S01]  /*3aa0*/  BPT.TRAP 0x1 ;  /* 0x000000040000795c */ /* 0x000fe20000300000 */
.L_x_41:
[----:B------:R-:W-:Y:S02]  /*3ab0*/  UIADD3 UR6, UR47, UR41, URZ ;  /* 0x000000292f067290 */ /* 0x000fe4000fffe03f */
[----:B------:R-:W-:Y:S02]  /*3ac0*/  UISETP.GT.U32.AND UP0, UPT, UR42, 0x1, UPT ;  /* 0x000000012a00788c */ /* 0x000fe4000bf04070 */
[----:B------:R-:W-:-:S04]  /*3ad0*/  USHF.R.U32.HI UR4, URZ, 0x1, UR6 ;  /* 0x000000013f047899 */ /* 0x000fc80008011606 */
[----:B------:R-:W-:Y:S01]  /*3ae0*/  UIMAD.WIDE.U32 UR4, UR4, -0x6db6db6d, URZ ;  /* 0x92492493040478a5 */ /* 0x000fe2000f8e003f */
[----:B------:R-:W-:-:S03]  /*3af0*/  PLOP3.LUT P0, PT, PT, PT, UP0, 0x80, 0x0 ;  /* 0x000000000000781c */ /* 0x000fc60003f0f008 */
[----:B------:R-:W-:-:S04]  /*3b00*/  USHF.R.U32.HI UR4, URZ, 0x2, UR5 ;  /* 0x000000023f047899 */ /* 0x000fc80008011605 */
[----:B------:R-:W-:-:S04]  /*3b10*/  UIMAD UR6, UR4, -0xe, UR6 ;  /* 0xfffffff2040678a4 */ /* 0x000fc8000f8e0206 */
[----:B------:R-:W-:-:S04]  /*3b20*/  ULEA UR6, UR6, UR46, 0x3 ;  /* 0x0000002e06067291 */ /* 0x000fc8000f8e183f */
[----:B------:R-:W-:-:S04]  /*3b30*/  UIADD3 UR6, UR6, 0x70, URZ ;  /* 0x0000007006067890 */ /* 0x000fc8000fffe03f */
[----:B------:R-:W-:-:S09]  /*3b40*/  UPRMT UR6, URZ, 0x654, UR6 ;  /* 0x000006543f067896 */ /* 0x000fd20008000006 */
[----:B------:R-:W-:Y:S01]  /*3b50*/  SYNCS.ARRIVE.TRANS64.RED.A1T0 RZ, [UR6], RZ ;  /* 0x000000ffffff79a7 */ /* 0x000fe20008100406 */
[----:B------:R-:W-:Y:S05]  /*3b60*/  @P0 BRA `(.L_x_42) ;  /* 0x0000000000040947 */ /* 0x000fea0003800000 */
[----:B------:R-:W-:Y:S01]  /*3b70*/  BPT.TRAP 0x1 ;  /* 0x000000040000795c */ /* 0x000fe20000300000 */
.L_x_42:
[----:B------:R-:W-:Y:S01]  /*3b80*/  SHF.L.U32 R0, R76, 0x1f, RZ ;  /* 0x0000001f4c007819 */ /* 0x000fe200000006ff */
[----:B------:R-:W-:Y:S01]  /*3b90*/  UIADD3 UR41, UR49, UR41, URZ ;  /* 0x0000002931297290 */ /* 0x000fe2000fffe03f */
[----:B------:R-:W1:Y:S01]  /*3ba0*/  LDC R13, c[0x0][0x288] ;  /* 0x0000a200ff0d7b82 */ /* 0x000e620000000800 */
[----:B------:R-:W-:Y:S01]  /*3bb0*/  UISETP.GE.U32.AND UP1, UPT, UR49, 0xe, UPT ;  /* 0x0000000e3100788c */ /* 0x000fe2000bf26070 */
[----:B------:R-:W-:Y:S01]  /*3bc0*/  IMAD.SHL.U32 R8, R60, 0x2, RZ ;  /* 0x000000023c087824 */ /* 0x000fe200078e00ff */
[----:B------:R-:W-:Y:S02]  /*3bd0*/  UISETP.GT.U32.AND UP0, UPT, UR41, 0xd, UPT ;  /* 0x0000000d2900788c */ /* 0x000fe4000bf04070 */
[----:B------:R-:W-:Y:S02]  /*3be0*/  USHF.R.U32.HI UR4, URZ, 0x1, UR41 ;  /* 0x000000013f047899 */ /* 0x000fe40008011629 */
[----:B------:R-:W-:Y:S01]  /*3bf0*/  UISETP.LT.U32.AND UP0, UPT, UR49, 0xe, UP0 ;  /* 0x0000000e3100788c */ /* 0x000fe20008701070 */
[----:B------:R-:W2:Y:S01]  /*3c00*/  SYNCS.PHASECHK.TRANS64.TRYWAIT P0, [R67+UR45+0x10], R0 ;  /* 0x00001000430075a7 */ /* 0x000ea2000800016d */
[----:B------:R-:W-:Y:S01]  /*3c10*/  UIMAD.WIDE.U32 UR4, UR4, -0x6db6db6d, URZ ;  /* 0x92492493040478a5 */ /* 0x000fe2000f8e003f */
[----:B------:R-:W-:Y:S01]  /*3c20*/  SHF.R.S32.HI R9, RZ, 0x1f, R8 ;  /* 0x0000001fff097819 */ /* 0x000fe20000011408 */
[----:B------:R-:W-:-:S02]  /*3c30*/  USEL UR6, URZ, 0x1, !UP0 ;  /* 0x000000013f067887 */ /* 0x000fc4000c000000 */
[----:B------:R-:W-:Y:S02]  /*3c40*/  USHF.R.U32.HI UR4, URZ, 0x2, UR5 ;  /* 0x000000023f047899 */ /* 0x000fe40008011605 */
[----:B------:R-:W-:Y:S02]  /*3c50*/  ULOP3.LUT UR40, UR40, UR6, URZ, 0x3c, !UPT ;  /* 0x0000000628287292 */ /* 0x000fe4000f8e3c3f */
[----:B------:R-:W-:Y:S02]  /*3c60*/  UIMAD UR41, UR4, -0xe, UR41 ;  /* 0xfffffff2042978a4 */ /* 0x000fe4000f8e0229 */
[----:B------:R-:W-:Y:S01]  /*3c70*/  @UP1 ULOP3.LUT UR40, UR40, 0x1, UR4, 0x78, !UPT ;  /* 0x0000000128281892 */ /* 0x000fe2000f8e7804 */
[----:B-12---:R-:W-:Y:S11]  /*3c80*/  @!P0 BRA `(.L_x_43) ;  /* 0x0000003c00708947 */ /* 0x006ff60003800000 */
.L_x_151:
[----:B-1----:R-:W-:Y:S01]  /*3c90*/  IMAD.SHL.U32 R0, R22, 0x40, RZ ;  /* 0x0000004016007824 */ /* 0x002fe200078e00ff */
[----:B------:R-:W-:Y:S01]  /*3ca0*/  ULDC UR6, c[0x0][0x284] ;  /* 0x0000a10000067ab9 */ /* 0x000fe20000000800 */
[----:B------:R-:W-:Y:S01]  /*3cb0*/  IMAD.SHL.U32 R12, R19, 0x40, RZ ;  /* 0x00000040130c7824 */ /* 0x000fe200078e00ff */
[----:B------:R-:W-:Y:S01]  /*3cc0*/  SHF.R.S32.HI R67, RZ, 0x1f, R18 ;  /* 0x0000001fff437819 */ /* 0x000fe20000011412 */
[----:B------:R-:W-:Y:S01]  /*3cd0*/  ULDC.64 UR4, c[0x0][0x5d0] ;  /* 0x0001740000047ab9 */ /* 0x000fe20000000a00 */
[----:B------:R-:W-:Y:S01]  /*3ce0*/  ISETP.GE.AND P0, PT, R0, UR6, PT ;  /* 0x0000000600007c0c */ /* 0x000fe2000bf06270 */
[----:B------:R-:W-:Y:S01]  /*3cf0*/  IMAD.WIDE.U32 R4, R18, UR4, R8 ;  /* 0x0000000412047c25 */ /* 0x000fe2000f8e0008 */
[----:B------:R-:W-:Y:S02]  /*3d00*/  SHF.R.S32.HI R19, RZ, 0x1f, R12 ;  /* 0x0000001fff137819 */ /* 0x000fe4000001140c */
[C---:B------:R-:W-:Y:S01]  /*3d10*/  ISETP.GE.OR P0, PT, R12.reuse, R13, P0 ;  /* 0x0000000d0c00720c */ /* 0x040fe20000706670 */
[----:B------:R-:W-:Y:S01]  /*3d20*/  IMAD R3, R67, UR4, RZ ;  /* 0x0000000443037c24 */ /* 0x000fe2000f8e02ff */
[----:B------:R-:W-:-:S03]  /*3d30*/  IADD3 R4, P1, R12, R4, RZ ;  /* 0x000000040c047210 */ /* 0x000fc60007f3e0ff */
[----:B------:R-:W-:-:S05]  /*3d40*/  IMAD R3, R18, UR5, R3 ;  /* 0x0000000512037c24 */ /* 0x000fca000f8e0203 */
[----:B------:R-:W-:-:S03]  /*3d50*/  IADD3.X R5, R19, R5, R3, P1, !PT ;  /* 0x0000000513057210 */ /* 0x000fc60000ffe403 */
[----:B------:R-:W-:Y:S05]  /*3d60*/  @P0 BRA `(.L_x_44) ;  /* 0x0000001c00200947 */ /* 0x000fea0003800000 */
[----:B------:R-:W1:Y:S01]  /*3d70*/  LDC.64 R10, c[0x0][0x5c8] ;  /* 0x00017200ff0a7b82 */ /* 0x000e620000000a00 */
[----:B------:R-:W-:Y:S01]  /*3d80*/  IMAD.WIDE R22, R22, 0x40, R58 ;  /* 0x0000004016167825 */ /* 0x000fe200078e023a */
[----:B------:R-:W-:Y:S01]  /*3d90*/  ULDC.64 UR4, c[0x0][0x5c0] ;  /* 0x0001700000047ab9 */ /* 0x000fe20000000a00 */
[----:B------:R-:W-:Y:S02]  /*3da0*/  BSSY B0, `(.L_x_44) ;  /* 0x00001c4000007945 */ /* 0x000fe40003800000 */
[----:B------:R-:W-:Y:S02]  /*3db0*/  IMAD.IADD R68, R61, 0x1, -R0 ;  /* 0x000000013d447824 */ /* 0x000fe400078e0a00 */
[-C--:B-1----:R-:W-:Y:S02]  /*3dc0*/  IMAD R3, R23, R10.reuse, RZ ;  /* 0x0000000a17037224 */ /* 0x082fe400078e02ff */
[----:B------:R-:W-:-:S04]  /*3dd0*/  IMAD.WIDE.U32 R4, R22, R10, R4 ;  /* 0x0000000a16047225 */ /* 0x000fc800078e0004 */
[----:B------:R-:W-:Y:S01]  /*3de0*/  IMAD R3, R22, R11, R3 ;  /* 0x0000000b16037224 */ /* 0x000fe200078e0203 */
[----:B------:R-:W-:-:S03]  /*3df0*/  IADD3 R6, P0, R4, UR4, RZ ;  /* 0x0000000404067c10 */ /* 0x000fc6000ff1e0ff */
[----:B------:R-:W-:Y:S01]  /*3e00*/  IMAD.IADD R3, R5, 0x1, R3 ;  /* 0x0000000105037824 */ /* 0x000fe200078e0203 */
[----:B------:R-:W-:-:S04]  /*3e10*/  LEA R4, P1, R10, R6, 0x3 ;  /* 0x000000060a047211 */ /* 0x000fc800078218ff */
[----:B------:R-:W-:Y:S01]  /*3e20*/  IADD3.X R7, R3, UR5, RZ, P0, !PT ;  /* 0x0000000503077c10 */ /* 0x000fe200087fe4ff */
[----:B------:R-:W-:Y:S01]  /*3e30*/  IMAD R3, R60, -0x2, R13 ;  /* 0xfffffffe3c037824 */ /* 0x000fe200078e020d */
[----:B-----5:R-:W-:Y:S02]  /*3e40*/  ISETP.NE.AND P0, PT, R57, RZ, PT ;  /* 0x000000ff3900720c */ /* 0x020fe40003f05270 */
[----:B------:R-:W-:Y:S01]  /*3e50*/  LEA.HI.X R5, R10, R7, R11, 0x3, P1 ;  /* 0x000000070a057211 */ /* 0x000fe200008f1c0b */
[----:B------:R-:W-:-:S10]  /*3e60*/  IMAD.IADD R69, R3, 0x1, -R12 ;  /* 0x0000000103457824 */ /* 0x000fd400078e0a0c */
[----:B------:R-:W-:Y:S05]  /*3e70*/  @!P0 BRA `(.L_x_45) ;  /* 0x0000001400188947 */ /* 0x000fea0003800000 */
[----:B------:R-:W1:Y:S01]  /*3e80*/  LDC.64 R14, c[0x0][0x5b0] ;  /* 0x00016c00ff0e7b82 */ /* 0x000e620000000a00 */
[----:B------:R-:W-:Y:S01]  /*3e90*/  ULDC.64 UR4, c[0x0][0x5b8] ;  /* 0x00016e0000047ab9 */ /* 0x000fe20000000a00 */
[----:B------:R-:W-:Y:S01]  /*3ea0*/  ISETP.GE.AND P3, PT, R69, 0x1, PT ;  /* 0x000000014500780c */ /* 0x000fe20003f66270 */
[----:B------:R-:W-:Y:S01]  /*3eb0*/  IMAD.WIDE.U32 R8, R18, UR4, R8 ;  /* 0x0000000412087c25 */ /* 0x000fe2000f8e0008 */
[----:B------:R-:W-:Y:S02]  /*3ec0*/  BSSY B1, `(.L_x_46) ;  /* 0x000000e000017945 */ /* 0x000fe40003800000 */
[----:B------:R-:W-:Y:S01]  /*3ed0*/  ISETP.LT.OR P1, PT, R68, 0x1, !P3 ;  /* 0x000000014400780c */ /* 0x000fe20005f21670 */
[----:B------:R-:W-:Y:S01]  /*3ee0*/  IMAD R3, R67, UR4, RZ ;  /* 0x0000000443037c24 */ /* 0x000fe2000f8e02ff */
[----:B------:R-:W2:Y:S01]  /*3ef0*/  LDC.64 R20, c[0x0][0x5a8] ;  /* 0x00016a00ff147b82 */ /* 0x000ea20000000a00 */
[----:B------:R-:W-:Y:S02]  /*3f00*/  IADD3 R12, P0, R12, R8, RZ ;  /* 0x000000080c0c7210 */ /* 0x000fe40007f1e0ff */
[----:B------:R-:W-:-:S05]  /*3f10*/  IMAD R3, R18, UR5, R3 ;  /* 0x0000000512037c24 */ /* 0x000fca000f8e0203 */
[----:B------:R-:W-:Y:S01]  /*3f20*/  IADD3.X R13, R19, R9, R3, P0, !PT ;  /* 0x00000009130d7210 */ /* 0x000fe200007fe403 */
[-C--:B-1----:R-:W-:Y:S02]  /*3f30*/  IMAD R0, R23, R14.reuse, RZ ;  /* 0x0000000e17007224 */ /* 0x082fe400078e02ff */
[----:B------:R-:W-:-:S04]  /*3f40*/  IMAD.WIDE.U32 R8, R22, R14, R12 ;  /* 0x0000000e16087225 */ /* 0x000fc800078e000c */
[----:B------:R-:W-:Y:S01]  /*3f50*/  IMAD R19, R22, R15, R0 ;  /* 0x0000000f16137224 */ /* 0x000fe200078e0200 */
[----:B--2---:R-:W-:-:S04]  /*3f60*/  IADD3 R8, P0, R8, R20, RZ ;  /* 0x0000001408087210 */ /* 0x004fc80007f1e0ff */
[----:B------:R-:W-:Y:S01]  /*3f70*/  IADD3.X R9, R21, R9, R19, P0, !PT ;  /* 0x0000000915097210 */ /* 0x000fe200007fe413 */
[----:B------:R-:W-:Y:S08]  /*3f80*/  @P1 BRA `(.L_x_47) ;  /* 0x0000000000041947 */ /* 0x000ff00003800000 */
[----:B------:R1:W5:Y:S02]  /*3f90*/  LDG.E.U8 R66, desc[UR36][R8.64] ;  /* 0x0000002408427981 */ /* 0x000364000c1e1100 */
.L_x_47:
[----:B------:R-:W-:Y:S05]  /*3fa0*/  BSYNC B1 ;  /* 0x0000000000017941 */ /* 0x000fea0003800000 */
.L_x_46:
[----:B-----5:R-:W-:Y:S01]  /*3fb0*/  LOP3.LUT R0, R66, 0xffff, RZ, 0xc0, !PT ;  /* 0x0000ffff42007812 */ /* 0x020fe200078ec0ff */
[C---:B------:R-:W-:Y:S01]  /*3fc0*/  IMAD.SHL.U32 R10, R14.reuse, 0x8, RZ ;  /* 0x000000080e0a7824 */ /* 0x040fe200078e00ff */
[----:B------:R-:W-:Y:S01]  /*3fd0*/  SHF.L.U64.HI R11, R14, 0x3, R15 ;  /* 0x000000030e0b7819 */ /* 0x000fe2000001020f */
[----:B------:R-:W-:Y:S01]  /*3fe0*/  BSSY B1, `(.L_x_48) ;  /* 0x000000e000017945 */ /* 0x000fe20003800000 */
[----:B------:R-:W-:Y:S02]  /*3ff0*/  PRMT R0, R0, 0x8880, RZ ;  /* 0x0000888000007816 */ /* 0x000fe400000000ff */
[----:B------:R-:W-:Y:S01]  /*4000*/  ISETP.GE.AND P2, PT, R69, 0x2, PT ;  /* 0x000000024500780c */ /* 0x000fe20003f46270 */
[----:B------:R-:W-:-:S03]  /*4010*/  IMAD.WIDE.U32 R10, R22, R14, R10 ;  /* 0x0000000e160a7225 */ /* 0x000fc600078e000a */
[----:B------:R-:W-:Y:S01]  /*4020*/  ISETP.LT.OR P0, PT, R68, 0x1, !P2 ;  /* 0x000000014400780c */ /* 0x000fe20005701670 */
[----:B------:R-:W-:Y:S01]  /*4030*/  IMAD R3, R0, R57, RZ ;  /* 0x0000003900037224 */ /* 0x000fe200078e02ff */
[----:B------:R-:W-:Y:S01]  /*4040*/  IADD3 R10, P4, P5, R12, R20, R10 ;  /* 0x000000140c0a7210 */ /* 0x000fe20007d9e00a */
[----:B------:R-:W-:Y:S02]  /*4050*/  IMAD.IADD R14, R19, 0x1, R11 ;  /* 0x00000001130e7824 */ /* 0x000fe400078e020b */
[----:B------:R-:W-:-:S05]  /*4060*/  @!P1 IMAD R15, R24, R56, R3 ;  /* 0x00000038180f9224 */ /* 0x000fca00078e0203 */
[----:B------:R2:W-:Y:S03]  /*4070*/  @!P1 STG.E.U8 desc[UR36][R6.64], R15 ;  /* 0x0000000f06009986 */ /* 0x0005e6000c101124 */
[----:B------:R-:W-:Y:S05]  /*4080*/  @P0 BRA `(.L_x_49) ;  /* 0x00000000000c0947 */ /* 0x000fea0003800000 */
[----:B------:R-:W3:Y:S02]  /*4090*/  LDG.E.U8 R66, desc[UR36][R8.64+0x1] ;  /* 0x0000012408427981 */ /* 0x000ee4000c1e1100 */
[----:B---3--:R-:W-:-:S05]  /*40a0*/  PRMT R0, R66, 0x8880, RZ ;  /* 0x0000888042007816 */ /* 0x008fca00000000ff */
[----:B------:R-:W-:-:S07]  /*40b0*/  IMAD R3, R0, R57, RZ ;  /* 0x0000003900037224 */ /* 0x000fce00078e02ff */
.L_x_49:
[----:B------:R-:W-:Y:S05]  /*40c0*/  BSYNC B1 ;  /* 0x0000000000017941 */ /* 0x000fea0003800000 */
.L_x_48:
[C---:B------:R-:W-:Y:S01]  /*40d0*/  ISETP.LT.OR P3, PT, R68.reuse, 0x9, !P3 ;  /* 0x000000094400780c */ /* 0x040fe20005f61670 */
[----:B------:R-:W-:Y:S01]  /*40e0*/  @!P0 IMAD R25, R25, R56, R3 ;  /* 0x0000003819198224 */ /* 0x000fe200078e0203 */
[----:B------:R-:W-:Y:S01]  /*40f0*/  ISETP.GE.AND P1, PT, R69, 0x9, PT ;  /* 0x000000094500780c */ /* 0x000fe20003f26270 */
[----:B------:R-:W-:Y:S01]  /*4100*/  BSSY B1, `(.L_x_50) ;  /* 0x000000b000017945 */ /* 0x000fe20003800000 */
[----:B------:R-:W-:Y:S02]  /*4110*/  IADD3.X R11, R13, R21, R14, P4, P5 ;  /* 0x000000150d0b7210 */ /* 0x000fe400027ea40e */
[----:B------:R3:W-:Y:S01]  /*4120*/  @!P0 STG.E.U8 desc[UR36][R6.64+0x1], R25 ;  /* 0x0000011906008986 */ /* 0x0007e2000c101124 */
[----:B------:R-:W-:Y:S02]  /*4130*/  ISETP.GE.AND P0, PT, R69, 0xa, PT ;  /* 0x0000000a4500780c */ /* 0x000fe40003f06270 */
[C---:B------:R-:W-:Y:S02]  /*4140*/  ISETP.LT.OR P2, PT, R68.reuse, 0x9, !P2 ;  /* 0x000000094400780c */ /* 0x040fe40005741670 */
[----:B------:R-:W-:-:S02]  /*4150*/  ISETP.LT.OR P5, PT, R68, 0x1, !P1 ;  /* 0x000000014400780c */ /* 0x000fc40004fa1670 */
[----:B------:R-:W-:Y:S01]  /*4160*/  ISETP.LT.OR P4, PT, R68, 0x1, !P0 ;  /* 0x000000014400780c */ /* 0x000fe20004781670 */
[----:B------:R-:W-:-:S12]  /*4170*/  @P3 BRA `(.L_x_51) ;  /* 0x00000000000c3947 */ /* 0x000fd80003800000 */
[----:B------:R-:W4:Y:S02]  /*4180*/  LDG.E.U8 R66, desc[UR36][R10.64] ;  /* 0x000000240a427981 */ /* 0x000f24000c1e1100 */
[----:B----4-:R-:W-:-:S05]  /*4190*/  PRMT R0, R66, 0x8880, RZ ;  /* 0x0000888042007816 */ /* 0x010fca00000000ff */
[----:B------:R-:W-:-:S07]  /*41a0*/  IMAD R3, R0, R57, RZ ;  /* 0x0000003900037224 */ /* 0x000fce00078e02ff */
.L_x_51:
[----:B------:R-:W-:Y:S05]  /*41b0*/  BSYNC B1 ;  /* 0x0000000000017941 */ /* 0x000fea0003800000 */
.L_x_50:
[----:B------:R-:W-:Y:S01]  /*41c0*/  @!P3 IMAD R13, R26, R56, R3 ;  /* 0x000000381a0db224 */ /* 0x000fe200078e0203 */
[----:B------:R-:W-:Y:S04]  /*41d0*/  BSSY B1, `(.L_x_52) ;  /* 0x0000006000017945 */ /* 0x000fe80003800000 */
[----:B------:R4:W-:Y:S01]  /*41e0*/  @!P3 STG.E.U8 desc[UR36][R4.64], R13 ;  /* 0x0000000d0400b986 */ /* 0x0009e2000c101124 */
[----:B------:R-:W-:Y:S05]  /*41f0*/  @P2 BRA `(.L_x_53) ;  /* 0x00000000000c2947 */ /* 0x000fea0003800000 */
[----:B------:R-:W5:Y:S02]  /*4200*/  LDG.E.U8 R66, desc[UR36][R10.64+0x1] ;  /* 0x000001240a427981 */ /* 0x000f64000c1e1100 */
[----:B-----5:R-:W-:-:S05]  /*4210*/  PRMT R0, R66, 0x8880, RZ ;  /* 0x0000888042007816 */ /* 0x020fca00000000ff */
[----:B------:R-:W-:-:S07]  /*4220*/  IMAD R3, R0, R57, RZ ;  /* 0x0000003900037224 */ /* 0x000fce00078e02ff */
.L_x_53:
[----:B------:R-:W-:Y:S05]  /*4230*/  BSYNC B1 ;  /* 0x0000000000017941 */ /* 0x000fea0003800000 */
.L_x_52:
[----:B------:R-:W-:Y:S01]  /*4240*/  @!P2 IMAD R27, R27, R56, R3 ;  /* 0x000000381b1ba224 */ /* 0x000fe200078e0203 */
[----:B------:R-:W-:Y:S04]  /*4250*/  BSSY B1, `(.L_x_54) ;  /* 0x0000006000017945 */ /* 0x000fe80003800000 */
[----:B------:R0:W-:Y:S01]  /*4260*/  @!P2 STG.E.U8 desc[UR36][R4.64+0x1], R27 ;  /* 0x0000011b0400a986 */ /* 0x0001e2000c101124 */
[----:B------:R-:W-:Y:S05]  /*4270*/  @P5 BRA `(.L_x_55) ;  /* 0x00000000000c5947 */ /* 0x000fea0003800000 */
[----:B------:R-:W5:Y:S02]  /*4280*/  LDG.E.U8 R66, desc[UR36][R8.64+0x8] ;  /* 0x0000082408427981 */ /* 0x000f64000c1e1100 */
[----:B-----5:R-:W-:-:S05]  /*4290*/  PRMT R0, R66, 0x8880, RZ ;  /* 0x0000888042007816 */ /* 0x020fca00000000ff */
[----:B------:R-:W-:-:S07]  /*42a0*/  IMAD R3, R0, R57, RZ ;  /* 0x0000003900037224 */ /* 0x000fce00078e02ff */
.L_x_55:
[----:B------:R-:W-:Y:S05]  /*42b0*/  BSYNC B1 ;  /* 0x0000000000017941 */ /* 0x000fea0003800000 */
.L_x_54:
[----:B----4-:R-:W-:Y:S01]  /*42c0*/  @!P5 IMAD R13, R28, R56, R3 ;  /* 0x000000381c0dd224 */ /* 0x010fe200078e0203 */
[----:B------:R-:W-:Y:S04]  /*42d0*/  BSSY B1, `(.L_x_56) ;  /* 0x0000006000017945 */ /* 0x000fe80003800000 */
[----:B------:R4:W-:Y:S01]  /*42e0*/  @!P5 STG.E.U8 desc[UR36][R6.64+0x8], R13 ;  /* 0x0000080d0600d986 */ /* 0x0009e2000c101124 */
[----:B------:R-:W-:Y:S05]  /*42f0*/  @P4 BRA `(.L_x_57) ;  /* 0x00000000000c4947 */ /* 0x000fea0003800000 */
[----:B------:R-:W5:Y:S02]  /*4300*/  LDG.E.U8 R66, desc[UR36][R8.64+0x9] ;  /* 0x0000092408427981 */ /* 0x000f64000c1e1100 */
[----:B-----5:R-:W-:-:S05]  /*4310*/  PRMT R0, R66, 0x8880, RZ ;  /* 0x0000888042007816 */ /* 0x020fca00000000ff */
[----:B------:R-:W-:-:S07]  /*4320*/  IMAD R3, R0, R57, RZ ;  /* 0x0000003900037224 */ /* 0x000fce00078e02ff */
.L_x_57:
[----:B------:R-:W-:Y:S05]  /*4330*/  BSYNC B1 ;  /* 0x0000000000017941 */ /* 0x000fea0003800000 */
.L_x_56:
[C---:B------:R-:W-:Y:S01]  /*4340*/  ISETP.LT.OR P1, PT, R68.reuse, 0x9, !P1 ;  /* 0x000000094400780c */ /* 0x040fe20004f21670 */
[----:B------:R-:W-:Y:S01]  /*4350*/  @!P4 IMAD R29, R29, R56, R3 ;  /* 0x000000381d1dc224 */ /* 0x000fe200078e0203 */
[C---:B------:R-:W-:Y:S01]  /*4360*/  ISETP.GE.AND P3, PT, R69.reuse, 0x11, PT ;  /* 0x000000114500780c */ /* 0x040fe20003f66270 */
[----:B------:R-:W-:Y:S01]  /*4370*/  BSSY B1, `(.L_x_58) ;  /* 0x000000a000017945 */ /* 0x000fe20003800000 */
[----:B------:R-:W-:Y:S02]  /*4380*/  ISETP.GE.AND P2, PT, R69, 0x12, PT ;  /* 0x000000124500780c */ /* 0x000fe40003f46270 */
[----:B------:R0:W-:Y:S01]  /*4390*/  @!P4 STG.E.U8 desc[UR36][R6.64+0x9], R29 ;  /* 0x0000091d0600c986 */ /* 0x0001e2000c101124 */
[C---:B------:R-:W-:Y:S02]  /*43a0*/  ISETP.LT.OR P0, PT, R68.reuse, 0x9, !P0 ;  /* 0x000000094400780c */ /* 0x040fe40004701670 */
[C---:B------:R-:W-:Y:S02]  /*43b0*/  ISETP.LT.OR P5, PT, R68.reuse, 0x1, !P3 ;  /* 0x000000014400780c */ /* 0x040fe40005fa1670 */
[----:B------:R-:W-:-:S02]  /*43c0*/  ISETP.LT.OR P4, PT, R68, 0x1, !P2 ;  /* 0x000000014400780c */ /* 0x000fc40005781670 */
[----:B------:R-:W-:Y:S11]  /*43d0*/  @P1 BRA `(.L_x_59) ;  /* 0x00000000000c1947 */ /* 0x000ff60003800000 */
[----:B------:R-:W5:Y:S02]  /*43e0*/  LDG.E.U8 R66, desc[UR36][R10.64+0x8] ;  /* 0x000008240a427981 */ /* 0x000f64000c1e1100 */
[----:B-----5:R-:W-:-:S05]  /*43f0*/  PRMT R0, R66, 0x8880, RZ ;  /* 0x0000888042007816 */ /* 0x020fca00000000ff */
[----:B------:R-:W-:-:S07]  /*4400*/  IMAD R3, R0, R57, RZ ;  /* 0x0000003900037224 */ /* 0x000fce00078e02ff */
.L_x_59:
[----:B------:R-:W-:Y:S05]  /*4410*/  BSYNC B1 ;  /* 0x0000000000017941 */ /* 0x000fea0003800000 */
.L_x_58:
[----:B----4-:R-:W-:Y:S01]  /*4420*/  @!P1 IMAD R13, R30, R56, R3 ;  /* 0x000000381e0d9224 */ /* 0x010fe200078e0203 */
[----:B------:R-:W-:Y:S04]  /*4430*/  BSSY B1, `(.L_x_60) ;  /* 0x0000006000017945 */ /* 0x000fe80003800000 */
[----:B------:R4:W-:Y:S01]  /*4440*/  @!P1 STG.E.U8 desc[UR36][R4.64+0x8], R13 ;  /* 0x0000080d04009986 */ /* 0x0009e2000c101124 */
[----:B------:R-:W-:Y:S05]  /*4450*/  @P0 BRA `(.L_x_61) ;  /* 0x00000000000c0947 */ /* 0x000fea0003800000 */
[----:B------:R-:W5:Y:S02]  /*4460*/  LDG.E.U8 R66, desc[UR36][R10.64+0x9] ;  /* 0x000009240a427981 */ /* 0x000f64000c1e1100 */
[----:B-----5:R-:W-:-:S05]  /*4470*/  PRMT R0, R66, 0x8880, RZ ;  /* 0x0000888042007816 */ /* 0x020fca00000000ff */
[----:B------:R-:W-:-:S07]  /*4480*/  IMAD R3, R0, R57, RZ ;  /* 0x0000003900037224 */ /* 0x000fce00078e02ff */
.L_x_61:
[----:B------:R-:W-:Y:S05]  /*4490*/  BSYNC B1 ;  /* 0x0000000000017941 */ /* 0x000fea0003800000 */
.L_x_60:
[----:B------:R-:W-:Y:S01]  /*44a0*/  @!P0 IMAD R31, R31, R56, R3 ;  /* 0x000000381f1f8224 */ /* 0x000fe200078e0203 */
[----:B------:R-:W-:Y:S04]  /*44b0*/  BSSY B1, `(.L_x_62) ;  /* 0x0000006000017945 */ /* 0x000fe80003800000 */
[----:B------:R0:W-:Y:S01]  /*44c0*/  @!P0 STG.E.U8 desc[UR36][R4.64+0x9], R31 ;  /* 0x0000091f04008986 */ /* 0x0001e2000c101124 */
[----:B------:R-:W-:Y:S05]  /*44d0*/  @P5 BRA `(.L_x_63) ;  /* 0x00000000000c5947 */ /* 0x000fea0003800000 */
[----:B------:R-:W5:Y:S02]  /*44e0*/  LDG.E.U8 R66, desc[UR36][R8.64+0x10] ;  /* 0x0000102408427981 */ /* 0x000f64000c1e1100 */
[----:B-----5:R-:W-:-:S05]  /*44f0*/  PRMT R0, R66, 0x8880, RZ ;  /* 0x0000888042007816 */ /* 0x020fca00000000ff */
[----:B------:R-:W-:-:S07]  /*4500*/  IMAD R3, R0, R57, RZ ;  /* 0x0000003900037224 */ /* 0x000fce00078e02ff */
.L_x_63:
[----:B------:R-:W-:Y:S05]  /*4510*/  BSYNC B1 ;  /* 0x0000000000017941 */ /* 0x000fea0003800000 */
.L_x_62:
[----:B----4-:R-:W-:Y:S01]  /*4520*/  @!P5 IMAD R13, R32, R56, R3 ;  /* 0x00000038200dd224 */ /* 0x010fe200078e0203 */
[----:B------:R-:W-:Y:S04]  /*4530*/  BSSY B1, `(.L_x_64) ;  /* 0x0000006000017945 */ /* 0x000fe80003800000 */
[----:B------:R4:W-:Y:S01]  /*4540*/  @!P5 STG.E.U8 desc[UR36][R6.64+0x10], R13 ;  /* 0x0000100d0600d986 */ /* 0x0009e2000c101124 */
[----:B------:R-:W-:Y:S05]  /*4550*/  @P4 BRA `(.L_x_65) ;  /* 0x00000000000c4947 */ /* 0x000fea0003800000 */
[----:B------:R-:W5:Y:S02]  /*4560*/  LDG.E.U8 R66, desc[UR36][R8.64+0x11] ;  /* 0x0000112408427981 */ /* 0x000f64000c1e1100 */
[----:B-----5:R-:W-:-:S05]  /*4570*/  PRMT R0, R66, 0x8880, RZ ;  /* 0x0000888042007816 */ /* 0x020fca00000000ff */
[----:B------:R-:W-:-:S07]  /*4580*/  IMAD R3, R0, R57, RZ ;  /* 0x0000003900037224 */ /* 0x000fce00078e02ff */
.L_x_65:
[----:B------:R-:W-:Y:S05]  /*4590*/  BSYNC B1 ;  /* 0x0000000000017941 */ /* 0x000fea0003800000 */
.L_x_64:
        /* <DEDUP_REMOVED lines=13> */
.L_x_67:
[----:B------:R-:W-:Y:S05]  /*4670*/  BSYNC B1 ;  /* 0x0000000000017941 */ /* 0x000fea0003800000 */
.L_x_66:
[----:B----4-:R-:W-:Y:S01]  /*4680*/  @!P3 IMAD R13, R34, R56, R3 ;  /* 0x00000038220db224 */ /* 0x010fe200078e0203 */
[----:B------:R-:W-:Y:S04]  /*4690*/  BSSY B1, `(.L_x_68) ;  /* 0x0000006000017945 */ /* 0x000fe80003800000 */
[----:B------:R4:W-:Y:S01]  /*46a0*/  @!P3 STG.E.U8 desc[UR36][R4.64+0x10], R13 ;  /* 0x0000100d0400b986 */ /* 0x0009e2000c101124 */
[----:B------:R-:W-:Y:S05]  /*46b0*/  @P2 BRA `(.L_x_69) ;  /* 0x00000000000c2947 */ /* 0x000fea0003800000 */
[----:B------:R-:W5:Y:S02]  /*46c0*/  LDG.E.U8 R66, desc[UR36][R10.64+0x11] ;  /* 0x000011240a427981 */ /* 0x000f64000c1e1100 */
[----:B-----5:R-:W-:-:S05]  /*46d0*/  PRMT R0, R66, 0x8880, RZ ;  /* 0x0000888042007816 */ /* 0x020fca00000000ff */
[----:B------:R-:W-:-:S07]  /*46e0*/  IMAD R3, R0, R57, RZ ;  /* 0x0000003900037224 */ /* 0x000fce00078e02ff */
.L_x_69:
[----:B------:R-:W-:Y:S05]  /*46f0*/  BSYNC B1 ;  /* 0x0000000000017941 */ /* 0x000fea0003800000 */
.L_x_68:
[----:B------:R-:W-:Y:S01]  /*4700*/  @!P2 IMAD R35, R35, R56, R3 ;  /* 0x000000382323a224 */ /* 0x000fe200078e0203 */
[----:B------:R-:W-:Y:S04]  /*4710*/  BSSY B1, `(.L_x_70) ;  /* 0x0000006000017945 */ /* 0x000fe80003800000 */
[----:B------:R0:W-:Y:S01]  /*4720*/  @!P2 STG.E.U8 desc[UR36][R4.64+0x11], R35 ;  /* 0x000011230400a986 */ /* 0x0001e2000c101124 */
[----:B------:R-:W-:Y:S05]  /*4730*/  @P5 BRA `(.L_x_71) ;  /* 0x00000000000c5947 */ /* 0x000fea0003800000 */
[----:B------:R-:W5:Y:S02]  /*4740*/  LDG.E.U8 R66, desc[UR36][R8.64+0x18] ;  /* 0x0000182408427981 */ /* 0x000f64000c1e1100 */
[----:B-----5:R-:W-:-:S05]  /*4750*/  PRMT R0, R66, 0x8880, RZ ;  /* 0x0000888042007816 */ /* 0x020fca00000000ff */
[----:B------:R-:W-:-:S07]  /*4760*/  IMAD R3, R0, R57, RZ ;  /* 0x0000003900037224 */ /* 0x000fce00078e02ff */
.L_x_71:
[----:B------:R-:W-:Y:S05]  /*4770*/  BSYNC B1 ;  /* 0x0000000000017941 */ /* 0x000fea0003800000 */
.L_x_70:
[----:B----4-:R-:W-:Y:S01]  /*4780*/  @!P5 IMAD R13, R36, R56, R3 ;  /* 0x00000038240dd224 */ /* 0x010fe200078e0203 */
[----:B------:R-:W-:Y:S04]  /*4790*/  BSSY B1, `(.L_x_72) ;  /* 0x0000006000017945 */ /* 0x000fe80003800000 */
[----:B------:R4:W-:Y:S01]  /*47a0*/  @!P5 STG.E.U8 desc[UR36][R6.64+0x18], R13 ;  /* 0x0000180d0600d986 */ /* 0x0009e2000c101124 */
[----:B------:R-:W-:Y:S05]  /*47b0*/  @P4 BRA `(.L_x_73) ;  /* 0x00000000000c4947 */ /* 0x000fea0003800000 */
[----:B------:R-:W5:Y:S02]  /*47c0*/  LDG.E.U8 R66, desc[UR36][R8.64+0x19] ;  /* 0x0000192408427981 */ /* 0x000f64000c1e1100 */
[----:B-----5:R-:W-:-:S05]  /*47d0*/  PRMT R0, R66, 0x8880, RZ ;  /* 0x0000888042007816 */ /* 0x020fca00000000ff */
[----:B------:R-:W-:-:S07]  /*47e0*/  IMAD R3, R0, R57, RZ ;  /* 0x0000003900037224 */ /* 0x000fce00078e02ff */
.L_x_73:
[----:B------:R-:W-:Y:S05]  /*47f0*/  BSYNC B1 ;  /* 0x0000000000017941 */ /* 0x000fea0003800000 */
.L_x_72:
        /* <DEDUP_REMOVED lines=13> */
.L_x_75:
[----:B------:R-:W-:Y:S05]  /*48d0*/  BSYNC B1 ;  /* 0x0000000000017941 */ /* 0x000fea0003800000 */
.L_x_74:
[----:B----4-:R-:W-:Y:S01]  /*48e0*/  @!P1 IMAD R13, R38, R56, R3 ;  /* 0x00000038260d9224 */ /* 0x010fe200078e0203 */
[----:B------:R-:W-:Y:S04]  /*48f0*/  BSSY B1, `(.L_x_76) ;  /* 0x0000006000017945 */ /* 0x000fe80003800000 */
[----:B------:R4:W-:Y:S01]  /*4900*/  @!P1 STG.E.U8 desc[UR36][R4.64+0x18], R13 ;  /* 0x0000180d04009986 */ /* 0x0009e2000c101124 */
[----:B------:R-:W-:Y:S05]  /*4910*/  @P4 BRA `(.L_x_77) ;  /* 0x00000000000c4947 */ /* 0x000fea0003800000 */
[----:B------:R-:W5:Y:S02]  /*4920*/  LDG.E.U8 R66, desc[UR36][R10.64+0x19] ;  /* 0x000019240a427981 */ /* 0x000f64000c1e1100 */
[----:B-----5:R-:W-:-:S05]  /*4930*/  PRMT R0, R66, 0x8880, RZ ;  /* 0x0000888042007816 */ /* 0x020fca00000000ff */
[----:B------:R-:W-:-:S07]  /*4940*/  IMAD R3, R0, R57, RZ ;  /* 0x0000003900037224 */ /* 0x000fce00078e02ff */
.L_x_77:
[----:B------:R-:W-:Y:S05]  /*4950*/  BSYNC B1 ;  /* 0x0000000000017941 */ /* 0x000fea0003800000 */
.L_x_76:
[----:B------:R-:W-:Y:S01]  /*4960*/  @!P4 IMAD R39, R39, R56, R3 ;  /* 0x000000382727c224 */ /* 0x000fe200078e0203 */
[----:B------:R-:W-:Y:S04]  /*4970*/  BSSY B1, `(.L_x_78) ;  /* 0x0000006000017945 */ /* 0x000fe80003800000 */
[----:B------:R0:W-:Y:S01]  /*4980*/  @!P4 STG.E.U8 desc[UR36][R4.64+0x19], R39 ;  /* 0x000019270400c986 */ /* 0x0001e2000c101124 */
[----:B------:R-:W-:Y:S05]  /*4990*/  @P5 BRA `(.L_x_79) ;  /* 0x00000000000c5947 */ /* 0x000fea0003800000 */
[----:B------:R-:W5:Y:S02]  /*49a0*/  LDG.E.U8 R66, desc[UR36][R8.64+0x20] ;  /* 0x0000202408427981 */ /* 0x000f64000c1e1100 */
[----:B-----5:R-:W-:-:S05]  /*49b0*/  PRMT R0, R66, 0x8880, RZ ;  /* 0x0000888042007816 */ /* 0x020fca00000000ff */
[----:B------:R-:W-:-:S07]  /*49c0*/  IMAD R3, R0, R57, RZ ;  /* 0x0000003900037224 */ /* 0x000fce00078e02ff */
.L_x_79:
[----:B------:R-:W-:Y:S05]  /*49d0*/  BSYNC B1 ;  /* 0x0000000000017941 */ /* 0x000fea0003800000 */
.L_x_78:
[----:B----4-:R-:W-:Y:S01]  /*49e0*/  @!P5 IMAD R13, R40, R56, R3 ;  /* 0x00000038280dd224 */ /* 0x010fe200078e0203 */
[----:B------:R-:W-:Y:S04]  /*49f0*/  BSSY B1, `(.L_x_80) ;  /* 0x0000006000017945 */ /* 0x000fe80003800000 */
[----:B------:R4:W-:Y:S01]  /*4a00*/  @!P5 STG.E.U8 desc[UR36][R6.64+0x20], R13 ;  /* 0x0000200d0600d986 */ /* 0x0009e2000c101124 */
[----:B------:R-:W-:Y:S05]  /*4a10*/  @P0 BRA `(.L_x_81) ;  /* 0x00000000000c0947 */ /* 0x000fea0003800000 */
[----:B------:R-:W5:Y:S02]  /*4a20*/  LDG.E.U8 R66, desc[UR36][R8.64+0x21] ;  /* 0x0000212408427981 */ /* 0x000f64000c1e1100 */
[----:B-----5:R-:W-:-:S05]  /*4a30*/  PRMT R0, R66, 0x8880, RZ ;  /* 0x0000888042007816 */ /* 0x020fca00000000ff */
[----:B------:R-:W-:-:S07]  /*4a40*/  IMAD R3, R0, R57, RZ ;  /* 0x0000003900037224 */ /* 0x000fce00078e02ff */
.L_x_81:
[----:B------:R-:W-:Y:S05]  /*4a50*/  BSYNC B1 ;  /* 0x0000000000017941 */ /* 0x000fea0003800000 */
.L_x_80:
        /* <DEDUP_REMOVED lines=13> */
.L_x_83:
[----:B------:R-:W-:Y:S05]  /*4b30*/  BSYNC B1 ;  /* 0x0000000000017941 */ /* 0x000fea0003800000 */
.L_x_82:
[----:B----4-:R-:W-:Y:S01]  /*4b40*/  @!P3 IMAD R13, R42, R56, R3 ;  /* 0x000000382a0db224 */ /* 0x010fe200078e0203 */
[----:B------:R-:W-:Y:S04]  /*4b50*/  BSSY B1, `(.L_x_84) ;  /* 0x0000006000017945 */ /* 0x000fe80003800000 */
[----:B------:R4:W-:Y:S01]  /*4b60*/  @!P3 STG.E.U8 desc[UR36][R4.64+0x20], R13 ;  /* 0x0000200d0400b986 */ /* 0x0009e2000c101124 */
[----:B------:R-:W-:Y:S05]  /*4b70*/  @P2 BRA `(.L_x_85) ;  /* 0x00000000000c2947 */ /* 0x000fea0003800000 */
[----:B------:R-:W5:Y:S02]  /*4b80*/  LDG.E.U8 R66, desc[UR36][R10.64+0x21] ;  /* 0x000021240a427981 */ /* 0x000f64000c1e1100 */
[----:B-----5:R-:W-:-:S05]  /*4b90*/  PRMT R0, R66, 0x8880, RZ ;  /* 0x0000888042007816 */ /* 0x020fca00000000ff */
[----:B------:R-:W-:-:S07]  /*4ba0*/  IMAD R3, R0, R57, RZ ;  /* 0x0000003900037224 */ /* 0x000fce00078e02ff */
.L_x_85:
[----:B------:R-:W-:Y:S05]  /*4bb0*/  BSYNC B1 ;  /* 0x0000000000017941 */ /* 0x000fea0003800000 */
.L_x_84:
[----:B------:R-:W-:Y:S01]  /*4bc0*/  @!P2 IMAD R43, R43, R56, R3 ;  /* 0x000000382b2ba224 */ /* 0x000fe200078e0203 */
[----:B------:R-:W-:Y:S04]  /*4bd0*/  BSSY B1, `(.L_x_86) ;  /* 0x0000006000017945 */ /* 0x000fe80003800000 */
[----:B------:R0:W-:Y:S01]  /*4be0*/  @!P2 STG.E.U8 desc[UR36][R4.64+0x21], R43 ;  /* 0x0000212b0400a986 */ /* 0x0001e2000c101124 */
[----:B------:R-:W-:Y:S05]  /*4bf0*/  @P0 BRA `(.L_x_87) ;  /* 0x00000000000c0947 */ /* 0x000fea0003800000 */
[----:B------:R-:W5:Y:S02]  /*4c00*/  LDG.E.U8 R66, desc[UR36][R8.64+0x28] ;  /* 0x0000282408427981 */ /* 0x000f64000c1e1100 */
[----:B-----5:R-:W-:-:S05]  /*4c10*/  PRMT R0, R66, 0x8880, RZ ;  /* 0x0000888042007816 */ /* 0x020fca00000000ff */
[----:B------:R-:W-:-:S07]  /*4c20*/  IMAD R3, R0, R57, RZ ;  /* 0x0000003900037224 */ /* 0x000fce00078e02ff */
.L_x_87:
[----:B------:R-:W-:Y:S05]  /*4c30*/  BSYNC B1 ;  /* 0x0000000000017941 */ /* 0x000fea0003800000 */
.L_x_86:
[----:B----4-:R-:W-:Y:S01]  /*4c40*/  @!P0 IMAD R13, R44, R56, R3 ;  /* 0x000000382c0d8224 */ /* 0x010fe200078e0203 */
[----:B------:R-:W-:Y:S04]  /*4c50*/  BSSY B1, `(.L_x_88) ;  /* 0x0000006000017945 */ /* 0x000fe80003800000 */
[----:B------:R4:W-:Y:S01]  /*4c60*/  @!P0 STG.E.U8 desc[UR36][R6.64+0x28], R13 ;  /* 0x0000280d06008986 */ /* 0x0009e2000c101124 */
[----:B------:R-:W-:Y:S05]  /*4c70*/  @P5 BRA `(.L_x_89) ;  /* 0x00000000000c5947 */ /* 0x000fea0003800000 */
[----:B------:R-:W5:Y:S02]  /*4c80*/  LDG.E.U8 R66, desc[UR36][R8.64+0x29] ;  /* 0x0000292408427981 */ /* 0x000f64000c1e1100 */
[----:B-----5:R-:W-:-:S05]  /*4c90*/  PRMT R0, R66, 0x8880, RZ ;  /* 0x0000888042007816 */ /* 0x020fca00000000ff */
[----:B------:R-:W-:-:S07]  /*4ca0*/  IMAD R3, R0, R57, RZ ;  /* 0x0000003900037224 */ /* 0x000fce00078e02ff */
.L_x_89:
[----:B------:R-:W-:Y:S05]  /*4cb0*/  BSYNC B1 ;  /* 0x0000000000017941 */ /* 0x000fea0003800000 */
.L_x_88:
        /* <DEDUP_REMOVED lines=13> */
.L_x_91:
[----:B------:R-:W-:Y:S05]  /*4d90*/  BSYNC B1 ;  /* 0x0000000000017941 */ /* 0x000fea0003800000 */
.L_x_90:
[----:B----4-:R-:W-:Y:S01]  /*4da0*/  @!P4 IMAD R13, R46, R56, R3 ;  /* 0x000000382e0dc224 */ /* 0x010fe200078e0203 */
[----:B------:R-:W-:Y:S04]  /*4db0*/  BSSY B1, `(.L_x_92) ;  /* 0x0000006000017945 */ /* 0x000fe80003800000 */
[----:B------:R4:W-:Y:S01]  /*4dc0*/  @!P4 STG.E.U8 desc[UR36][R4.64+0x28], R13 ;  /* 0x0000280d0400c986 */ /* 0x0009e2000c101124 */
[----:B------:R-:W-:Y:S05]  /*4dd0*/  @P1 BRA `(.L_x_93) ;  /* 0x00000000000c1947 */ /* 0x000fea0003800000 */
[----:B------:R-:W5:Y:S02]  /*4de0*/  LDG.E.U8 R66, desc[UR36][R10.64+0x29] ;  /* 0x000029240a427981 */ /* 0x000f64000c1e1100 */
[----:B-----5:R-:W-:-:S05]  /*4df0*/  PRMT R0, R66, 0x8880, RZ ;  /* 0x0000888042007816 */ /* 0x020fca00000000ff */
[----:B------:R-:W-:-:S07]  /*4e00*/  IMAD R3, R0, R57, RZ ;  /* 0x0000003900037224 */ /* 0x000fce00078e02ff */
.L_x_93:
[----:B------:R-:W-:Y:S05]  /*4e10*/  BSYNC B1 ;  /* 0x0000000000017941 */ /* 0x000fea0003800000 */
.L_x_92:
[----:B------:R-:W-:Y:S01]  /*4e20*/  @!P1 IMAD R47, R47, R56, R3 ;  /* 0x000000382f2f9224 */ /* 0x000fe200078e0203 */
[----:B------:R-:W-:Y:S04]  /*4e30*/  BSSY B1, `(.L_x_94) ;  /* 0x0000006000017945 */ /* 0x000fe80003800000 */
[----:B------:R0:W-:Y:S01]  /*4e40*/  @!P1 STG.E.U8 desc[UR36][R4.64+0x29], R47 ;  /* 0x0000292f04009986 */ /* 0x0001e2000c101124 */
[----:B------:R-:W-:Y:S05]  /*4e50*/  @P3 BRA `(.L_x_95) ;  /* 0x00000000000c3947 */ /* 0x000fea0003800000 */
[----:B------:R-:W5:Y:S02]  /*4e60*/  LDG.E.U8 R66, desc[UR36][R8.64+0x30] ;  /* 0x0000302408427981 */ /* 0x000f64000c1e1100 */
[----:B-----5:R-:W-:-:S05]  /*4e70*/  PRMT R0, R66, 0x8880, RZ ;  /* 0x0000888042007816 */ /* 0x020fca00000000ff */
[----:B------:R-:W-:-:S07]  /*4e80*/  IMAD R3, R0, R57, RZ ;  /* 0x0000003900037224 */ /* 0x000fce00078e02ff */
.L_x_95:
[----:B------:R-:W-:Y:S05]  /*4e90*/  BSYNC B1 ;  /* 0x0000000000017941 */ /* 0x000fea0003800000 */
.L_x_94:
[----:B----4-:R-:W-:Y:S01]  /*4ea0*/  @!P3 IMAD R13, R48, R56, R3 ;  /* 0x00000038300db224 */ /* 0x010fe200078e0203 */
[----:B------:R-:W-:Y:S04]  /*4eb0*/  BSSY B1, `(.L_x_96) ;  /* 0x0000006000017945 */ /* 0x000fe80003800000 */
[----:B------:R4:W-:Y:S01]  /*4ec0*/  @!P3 STG.E.U8 desc[UR36][R6.64+0x30], R13 ;  /* 0x0000300d0600b986 */ /* 0x0009e2000c101124 */
[----:B------:R-:W-:Y:S05]  /*4ed0*/  @P5 BRA `(.L_x_97) ;  /* 0x00000000000c5947 */ /* 0x000fea0003800000 */
[----:B------:R-:W5:Y:S02]  /*4ee0*/  LDG.E.U8 R66, desc[UR36][R8.64+0x31] ;  /* 0x0000312408427981 */ /* 0x000f64000c1e1100 */
[----:B-----5:R-:W-:-:S05]  /*4ef0*/  PRMT R0, R66, 0x8880, RZ ;  /* 0x0000888042007816 */ /* 0x020fca00000000ff */
[----:B------:R-:W-:-:S07]  /*4f00*/  IMAD R3, R0, R57, RZ ;  /* 0x0000003900037224 */ /* 0x000fce00078e02ff */
.L_x_97:
[----:B------:R-:W-:Y:S05]  /*4f10*/  BSYNC B1 ;  /* 0x0000000000017941 */ /* 0x000fea0003800000 */
.L_x_96:
        /* <DEDUP_REMOVED lines=9> */
[----:B------:R-:W-:Y:S01]  /*4fb0*/  ISETP.LT.OR P3, PT, R68, 0x9, !P3 ;  /* 0x000000094400780c */ /* 0x000fe20005f61670 */
[----:B------:R-:W-:-:S12]  /*4fc0*/  @P2 BRA `(.L_x_99) ;  /* 0x00000000000c2947 */ /* 0x000fd80003800000 */
[----:B------:R-:W5:Y:S02]  /*4fd0*/  LDG.E.U8 R66, desc[UR36][R10.64+0x30] ;  /* 0x000030240a427981 */ /* 0x000f64000c1e1100 */
[----:B-----5:R-:W-:-:S05]  /*4fe0*/  PRMT R0, R66, 0x8880, RZ ;  /* 0x0000888042007816 */ /* 0x020fca00000000ff */
[----:B------:R-:W-:-:S07]  /*4ff0*/  IMAD R3, R0, R57, RZ ;  /* 0x0000003900037224 */ /* 0x000fce00078e02ff */
.L_x_99:
[----:B------:R-:W-:Y:S05]  /*5000*/  BSYNC B1 ;  /* 0x0000000000017941 */ /* 0x000fea0003800000 */
.L_x_98:
[----:B----4-:R-:W-:Y:S01]  /*5010*/  @!P2 IMAD R13, R50, R56, R3 ;  /* 0x00000038320da224 */ /* 0x010fe200078e0203 */
[----:B------:R-:W-:Y:S04]  /*5020*/  BSSY B1, `(.L_x_100) ;  /* 0x0000006000017945 */ /* 0x000fe80003800000 */
[----:B------:R4:W-:Y:S01]  /*5030*/  @!P2 STG.E.U8 desc[UR36][R4.64+0x30], R13 ;  /* 0x0000300d0400a986 */ /* 0x0009e2000c101124 */
[----:B------:R-:W-:Y:S05]  /*5040*/  @P0 BRA `(.L_x_101) ;  /* 0x00000000000c0947 */ /* 0x000fea0003800000 */
[----:B------:R-:W5:Y:S02]  /*5050*/  LDG.E.U8 R66, desc[UR36][R10.64+0x31] ;  /* 0x000031240a427981 */ /* 0x000f64000c1e1100 */
[----:B-----5:R-:W-:-:S05]  /*5060*/  PRMT R0, R66, 0x8880, RZ ;  /* 0x0000888042007816 */ /* 0x020fca00000000ff */
[----:B------:R-:W-:-:S07]  /*5070*/  IMAD R3, R0, R57, RZ ;  /* 0x0000003900037224 */ /* 0x000fce00078e02ff */
.L_x_101:
[----:B------:R-:W-:Y:S05]  /*5080*/  BSYNC B1 ;  /* 0x0000000000017941 */ /* 0x000fea0003800000 */
.L_x_100:
[----:B------:R-:W-:Y:S01]  /*5090*/  @!P0 IMAD R51, R51, R56, R3 ;  /* 0x0000003833338224 */ /* 0x000fe200078e0203 */
[----:B------:R-:W-:Y:S04]  /*50a0*/  BSSY B1, `(.L_x_102) ;  /* 0x0000006000017945 */ /* 0x000fe80003800000 */
[----:B------:R0:W-:Y:S01]  /*50b0*/  @!P0 STG.E.U8 desc[UR36][R4.64+0x31], R51 ;  /* 0x0000313304008986 */ /* 0x0001e2000c101124 */
[----:B------:R-:W-:Y:S05]  /*50c0*/  @P5 BRA `(.L_x_103) ;  /* 0x00000000000c5947 */ /* 0x000fea0003800000 */
[----:B------:R-:W5:Y:S02]  /*50d0*/  LDG.E.U8 R66, desc[UR36][R8.64+0x38] ;  /* 0x0000382408427981 */ /* 0x000f64000c1e1100 */
[----:B-----5:R-:W-:-:S05]  /*50e0*/  PRMT R0, R66, 0x8880, RZ ;  /* 0x0000888042007816 */ /* 0x020fca00000000ff */
[----:B------:R-:W-:-:S07]  /*50f0*/  IMAD R3, R0, R57, RZ ;  /* 0x0000003900037224 */ /* 0x000fce00078e02ff */
.L_x_103:
[----:B------:R-:W-:Y:S05]  /*5100*/  BSYNC B1 ;  /* 0x0000000000017941 */ /* 0x000fea0003800000 */
.L_x_102:
[----:B----4-:R-:W-:Y:S01]  /*5110*/  @!P5 IMAD R13, R52, R56, R3 ;  /* 0x00000038340dd224 */ /* 0x010fe200078e0203 */
[----:B------:R-:W-:Y:S04]  /*5120*/  BSSY B1, `(.L_x_104) ;  /* 0x0000006000017945 */ /* 0x000fe80003800000 */
[----:B------:R4:W-:Y:S01]  /*5130*/  @!P5 STG.E.U8 desc[UR36][R6.64+0x38], R13 ;  /* 0x0000380d0600d986 */ /* 0x0009e2000c101124 */
[----:B------:R-:W-:Y:S05]  /*5140*/  @P4 BRA `(.L_x_105) ;  /* 0x00000000000c4947 */ /* 0x000fea0003800000 */
[----:B------:R-:W5:Y:S02]  /*5150*/  LDG.E.U8 R66, desc[UR36][R8.64+0x39] ;  /* 0x0000392408427981 */ /* 0x000f64000c1e1100 */
[----:B-----5:R-:W-:-:S05]  /*5160*/  PRMT R0, R66, 0x8880, RZ ;  /* 0x0000888042007816 */ /* 0x020fca00000000ff */
[----:B------:R-:W-:-:S07]  /*5170*/  IMAD R3, R0, R57, RZ ;  /* 0x0000003900037224 */ /* 0x000fce00078e02ff */
.L_x_105:
[----:B------:R-:W-:Y:S05]  /*5180*/  BSYNC B1 ;  /* 0x0000000000017941 */ /* 0x000fea0003800000 */
.L_x_104:
[----:B------:R-:W-:Y:S01]  /*5190*/  @!P4 IMAD R53, R53, R56, R3 ;  /* 0x000000383535c224 */ /* 0x000fe200078e0203 */
[----:B------:R-:W-:Y:S04]  /*51a0*/  BSSY B1, `(.L_x_106) ;  /* 0x0000006000017945 */ /* 0x000fe80003800000 */
[----:B------:R0:W-:Y:S01]  /*51b0*/  @!P4 STG.E.U8 desc[UR36][R6.64+0x39], R53 ;  /* 0x000039350600c986 */ /* 0x0001e2000c101124 */
[----:B------:R-:W-:Y:S05]  /*51c0*/  @P3 BRA `(.L_x_107) ;  /* 0x00000000000c3947 */ /* 0x000fea0003800000 */
[----:B------:R-:W5:Y:S02]  /*51d0*/  LDG.E.U8 R66, desc[UR36][R10.64+0x38] ;  /* 0x000038240a427981 */ /* 0x000f64000c1e1100 */
[----:B-----5:R-:W-:-:S05]  /*51e0*/  PRMT R0, R66, 0x8880, RZ ;  /* 0x0000888042007816 */ /* 0x020fca00000000ff */
[----:B------:R-:W-:-:S07]  /*51f0*/  IMAD R3, R0, R57, RZ ;  /* 0x0000003900037224 */ /* 0x000fce00078e02ff */
.L_x_107:
[----:B------:R-:W-:Y:S05]  /*5200*/  BSYNC B1 ;  /* 0x0000000000017941 */ /* 0x000fea0003800000 */
.L_x_106:
[----:B0-234-:R-:W-:Y:S01]  /*5210*/  @!P3 IMAD R7, R54, R56, R3 ;  /* 0x000000383607b224 */ /* 0x01dfe200078e0203 */
[----:B------:R-:W-:Y:S01]  /*5220*/  ISETP.LT.OR P1, PT, R68, 0x9, !P1 ;  /* 0x000000094400780c */ /* 0x000fe20004f21670 */
[----:B------:R-:W-:Y:S03]  /*5230*/  BSSY B1, `(.L_x_108) ;  /* 0x0000006000017945 */ /* 0x000fe60003800000 */
[----:B------:R0:W-:Y:S09]  /*5240*/  @!P3 STG.E.U8 desc[UR36][R4.64+0x38], R7 ;  /* 0x000038070400b986 */ /* 0x0001f2000c101124 */
[----:B------:R-:W-:Y:S05]  /*5250*/  @P1 BRA `(.L_x_109) ;  /* 0x00000000000c1947 */ /* 0x000fea0003800000 */
[----:B------:R-:W2:Y:S02]  /*5260*/  LDG.E.U8 R66, desc[UR36][R10.64+0x39] ;  /* 0x000039240a427981 */ /* 0x000ea4000c1e1100 */
[----:B--2---:R-:W-:-:S05]  /*5270*/  PRMT R0, R66, 0x8880, RZ ;  /* 0x0000888042007816 */ /* 0x004fca00000000ff */
[----:B------:R-:W-:-:S07]  /*5280*/  IMAD R3, R0, R57, RZ ;  /* 0x0000003900037224 */ /* 0x000fce00078e02ff */
.L_x_109:
[----:B------:R-:W-:Y:S05]  /*5290*/  BSYNC B1 ;  /* 0x0000000000017941 */ /* 0x000fea0003800000 */
.L_x_108:
[----:B------:R-:W-:Y:S01]  /*52a0*/  IMAD R3, R55, R56, R3 ;  /* 0x0000003837037224 */ /* 0x000fe200078e0203 */
[----:B------:R-:W-:Y:S06]  /*52b0*/  @P1 BRA `(.L_x_110) ;  /* 0x0000000400c81947 */ /* 0x000fec0003800000 */
[----:B------:R2:W-:Y:S01]  /*52c0*/  STG.E.U8 desc[UR36][R4.64+0x39], R3 ;  /* 0x0000390304007986 */ /* 0x0005e2000c101124 */
[----:B------:R-:W-:Y:S05]  /*52d0*/  BRA `(.L_x_110) ;  /* 0x0000000400c07947 */ /* 0x000fea0003800000 */
.L_x_45:
[C---:B------:R-:W-:Y:S02]  /*52e0*/  ISETP.GE.AND P1, PT, R69.reuse, 0x1, PT ;  /* 0x000000014500780c */ /* 0x040fe40003f26270 */
[----:B------:R-:W-:Y:S02]  /*52f0*/  ISETP.GE.AND P0, PT, R69, 0x2, PT ;  /* 0x000000024500780c */ /* 0x000fe40003f06270 */
[C---:B------:R-:W-:Y:S02]  /*5300*/  ISETP.LT.OR P4, PT, R68.reuse, 0x1, !P1 ;  /* 0x000000014400780c */ /* 0x040fe40004f81670 */
[C---:B------:R-:W-:Y:S02]  /*5310*/  ISETP.LT.OR P5, PT, R68.reuse, 0x1, !P0 ;  /* 0x000000014400780c */ /* 0x040fe400047a1670 */
[C---:B------:R-:W-:Y:S02]  /*5320*/  ISETP.LT.OR P1, PT, R68.reuse, 0x9, !P1 ;  /* 0x000000094400780c */ /* 0x040fe40004f21670 */
[----:B------:R-:W-:-:S02]  /*5330*/  ISETP.LT.OR P0, PT, R68, 0x9, !P0 ;  /* 0x000000094400780c */ /* 0x000fc40004701670 */
[C---:B------:R-:W-:Y:S02]  /*5340*/  ISETP.GE.AND P3, PT, R69.reuse, 0x9, PT ;  /* 0x000000094500780c */ /* 0x040fe40003f66270 */
[----:B------:R-:W-:-:S03]  /*5350*/  ISETP.GE.AND P2, PT, R69, 0xa, PT ;  /* 0x0000000a4500780c */ /* 0x000fc60003f46270 */
[-C--:B------:R-:W-:Y:S02]  /*5360*/  @!P4 IMAD R3, R24, R56.reuse, RZ ;  /* 0x000000381803c224 */ /* 0x080fe400078e02ff */
[-C--:B------:R-:W-:Y:S02]  /*5370*/  @!P5 IMAD R25, R25, R56.reuse, RZ ;  /* 0x000000381919d224 */ /* 0x080fe400078e02ff */
[-C--:B------:R-:W-:Y:S01]  /*5380*/  @!P1 IMAD R9, R26, R56.reuse, RZ ;  /* 0x000000381a099224 */ /* 0x080fe200078e02ff */
[----:B------:R1:W-:Y:S01]  /*5390*/  @!P4 STG.E.U8 desc[UR36][R6.64], R3 ;  /* 0x000000030600c986 */ /* 0x0003e2000c101124 */
[C---:B------:R-:W-:Y:S01]  /*53a0*/  ISETP.LT.OR P4, PT, R68.reuse, 0x1, !P3 ;  /* 0x000000014400780c */ /* 0x040fe20005f81670 */
[----:B------:R-:W-:Y:S02]  /*53b0*/  @!P0 IMAD R27, R27, R56, RZ ;  /* 0x000000381b1b8224 */ /* 0x000fe400078e02ff */
[----:B------:R-:W-:Y:S01]  /*53c0*/  @!P5 STG.E.U8 desc[UR36][R6.64+0x1], R25 ;  /* 0x000001190600d986 */ /* 0x000fe2000c101124 */
[----:B------:R-:W-:-:S02]  /*53d0*/  ISETP.LT.OR P5, PT, R68, 0x1, !P2 ;  /* 0x000000014400780c */ /* 0x000fc400057a1670 */
[C---:B------:R-:W-:Y:S01]  /*53e0*/  ISETP.LT.OR P2, PT, R68.reuse, 0x9, !P2 ;  /* 0x000000094400780c */ /* 0x040fe20005741670 */
[----:B------:R2:W-:Y:S01]  /*53f0*/  @!P1 STG.E.U8 desc[UR36][R4.64], R9 ;  /* 0x0000000904009986 */ /* 0x0005e2000c101124 */
[----:B------:R-:W-:Y:S02]  /*5400*/  ISETP.LT.OR P1, PT, R68, 0x9, !P3 ;  /* 0x000000094400780c */ /* 0x000fe40005f21670 */
[C---:B------:R-:W-:Y:S01]  /*5410*/  ISETP.GE.AND P3, PT, R69.reuse, 0x11, PT ;  /* 0x000000114500780c */ /* 0x040fe20003f66270 */
[----:B------:R-:W-:Y:S01]  /*5420*/  @!P0 STG.E.U8 desc[UR36][R4.64+0x1], R27 ;  /* 0x0000011b04008986 */ /* 0x000fe2000c101124 */
[----:B------:R-:W-:Y:S01]  /*5430*/  ISETP.GE.AND P0, PT, R69, 0x12, PT ;  /* 0x000000124500780c */ /* 0x000fe20003f06270 */
[----:B------:R-:W-:-:S04]  /*5440*/  @!P4 IMAD R11, R28, R56, RZ ;  /* 0x000000381c0bc224 */ /* 0x000fc800078e02ff */
[-C--:B------:R-:W-:Y:S01]  /*5450*/  @!P5 IMAD R29, R29, R56.reuse, RZ ;  /* 0x000000381d1dd224 */ /* 0x080fe200078e02ff */
[----:B------:R-:W-:Y:S01]  /*5460*/  @!P4 STG.E.U8 desc[UR36][R6.64+0x8], R11 ;  /* 0x0000080b0600c986 */ /* 0x000fe2000c101124 */
[C---:B------:R-:W-:Y:S01]  /*5470*/  ISETP.LT.OR P4, PT, R68.reuse, 0x1, !P3 ;  /* 0x000000014400780c */ /* 0x040fe20005f81670 */
[-C--:B------:R-:W-:Y:S02]  /*5480*/  @!P2 IMAD R31, R31, R56.reuse, RZ ;  /* 0x000000381f1fa224 */ /* 0x080fe400078e02ff */
[----:B------:R-:W-:Y:S01]  /*5490*/  @!P5 STG.E.U8 desc[UR36][R6.64+0x9], R29 ;  /* 0x0000091d0600d986 */ /* 0x000fe2000c101124 */
[----:B------:R-:W-:Y:S01]  /*54a0*/  ISETP.LT.OR P5, PT, R68, 0x1, !P0 ;  /* 0x000000014400780c */ /* 0x000fe200047a1670 */
[----:B-1----:R-:W-:Y:S01]  /*54b0*/  @!P1 IMAD R3, R30, R56, RZ ;  /* 0x000000381e039224 */ /* 0x002fe200078e02ff */
[----:B------:R-:W-:Y:S01]  /*54c0*/  ISETP.LT.OR P0, PT, R68, 0x9, !P0 ;  /* 0x000000094400780c */ /* 0x000fe20004701670 */
[----:B------:R-:W-:Y:S01]  /*54d0*/  @!P2 STG.E.U8 desc[UR36][R4.64+0x9], R31 ;  /* 0x0000091f0400a986 */ /* 0x000fe2000c101124 */
[----:B------:R-:W-:-:S03]  /*54e0*/  ISETP.GE.AND P2, PT, R69, 0x19, PT ;  /* 0x000000194500780c */ /* 0x000fc60003f46270 */
[----:B------:R1:W-:Y:S01]  /*54f0*/  @!P1 STG.E.U8 desc[UR36][R4.64+0x8], R3 ;  /* 0x0000080304009986 */ /* 0x0003e2000c101124 */
[----:B------:R-:W-:Y:S01]  /*5500*/  ISETP.LT.OR P1, PT, R68, 0x9, !P3 ;  /* 0x000000094400780c */ /* 0x000fe20005f21670 */
[----:B--2---:R-:W-:Y:S01]  /*5510*/  @!P4 IMAD R9, R32, R56, RZ ;  /* 0x000000382009c224 */ /* 0x004fe200078e02ff */
[----:B------:R-:W-:-:S03]  /*5520*/  ISETP.GE.AND P3, PT, R69, 0x1a, PT ;  /* 0x0000001a4500780c */ /* 0x000fc60003f66270 */
[-C--:B------:R-:W-:Y:S01]  /*5530*/  @!P5 IMAD R33, R33, R56.reuse, RZ ;  /* 0x000000382121d224 */ /* 0x080fe200078e02ff */
[----:B------:R-:W-:Y:S01]  /*5540*/  @!P4 STG.E.U8 desc[UR36][R6.64+0x10], R9 ;  /* 0x000010090600c986 */ /* 0x000fe2000c101124 */
[C---:B------:R-:W-:Y:S01]  /*5550*/  ISETP.LT.OR P4, PT, R68.reuse, 0x1, !P3 ;  /* 0x000000014400780c */ /* 0x040fe20005f81670 */
[-C--:B------:R-:W-:Y:S01]  /*5560*/  @!P0 IMAD R35, R35, R56.reuse, RZ ;  /* 0x0000003823238224 */ /* 0x080fe200078e02ff */
[C---:B------:R-:W-:Y:S01]  /*5570*/  ISETP.LT.OR P3, PT, R68.reuse, 0x9, !P3 ;  /* 0x000000094400780c */ /* 0x040fe20005f61670 */
[----:B------:R-:W-:Y:S01]  /*5580*/  @!P5 STG.E.U8 desc[UR36][R6.64+0x11], R33 ;  /* 0x000011210600d986 */ /* 0x000fe2000c101124 */
[----:B------:R-:W-:Y:S02]  /*5590*/  ISETP.LT.OR P5, PT, R68, 0x1, !P2 ;  /* 0x000000014400780c */ /* 0x000fe400057a1670 */
[----:B-1----:R-:W-:Y:S01]  /*55a0*/  @!P1 IMAD R3, R34, R56, RZ ;  /* 0x0000003822039224 */ /* 0x002fe200078e02ff */
[----:B------:R-:W-:Y:S01]  /*55b0*/  @!P0 STG.E.U8 desc[UR36][R4.64+0x11], R35 ;  /* 0x0000112304008986 */ /* 0x000fe2000c101124 */
[----:B------:R-:W-:-:S02]  /*55c0*/  ISETP.LT.OR P2, PT, R68, 0x9, !P2 ;  /* 0x000000094400780c */ /* 0x000fc40005741670 */
[C---:B------:R-:W-:Y:S01]  /*55d0*/  ISETP.GE.AND P0, PT, R69.reuse, 0x21, PT ;  /* 0x000000214500780c */ /* 0x040fe20003f06270 */
[----:B------:R1:W-:Y:S01]  /*55e0*/  @!P1 STG.E.U8 desc[UR36][R4.64+0x10], R3 ;  /* 0x0000100304009986 */ /* 0x0003e2000c101124 */
[----:B------:R-:W-:Y:S01]  /*55f0*/  ISETP.GE.AND P1, PT, R69, 0x22, PT ;  /* 0x000000224500780c */ /* 0x000fe20003f26270 */
[-C--:B------:R-:W-:Y:S02]  /*5600*/  @!P4 IMAD R37, R37, R56.reuse, RZ ;  /* 0x000000382525c224 */ /* 0x080fe400078e02ff */
[-C--:B------:R-:W-:Y:S02]  /*5610*/  @!P3 IMAD R39, R39, R56.reuse, RZ ;  /* 0x000000382727b224 */ /* 0x080fe400078e02ff */
[-C--:B------:R-:W-:Y:S01]  /*5620*/  @!P5 IMAD R11, R36, R56.reuse, RZ ;  /* 0x00000038240bd224 */ /* 0x080fe200078e02ff */
[----:B------:R-:W-:Y:S01]  /*5630*/  @!P4 STG.E.U8 desc[UR36][R6.64+0x19], R37 ;  /* 0x000019250600c986 */ /* 0x000fe2000c101124 */
[C---:B------:R-:W-:Y:S02]  /*5640*/  ISETP.LT.OR P4, PT, R68.reuse, 0x1, !P0 ;  /* 0x000000014400780c */ /* 0x040fe40004781670 */
[C---:B------:R-:W-:Y:S01]  /*5650*/  ISETP.LT.OR P0, PT, R68.reuse, 0x9, !P0 ;  /* 0x000000094400780c */ /* 0x040fe20004701670 */
[----:B------:R-:W-:Y:S01]  /*5660*/  @!P5 STG.E.U8 desc[UR36][R6.64+0x18], R11 ;  /* 0x0000180b0600d986 */ /* 0x000fe2000c101124 */
[----:B------:R-:W-:Y:S01]  /*5670*/  ISETP.LT.OR P5, PT, R68, 0x1, !P1 ;  /* 0x000000014400780c */ /* 0x000fe20004fa1670 */
[----:B-1----:R-:W-:Y:S01]  /*5680*/  @!P2 IMAD R3, R38, R56, RZ ;  /* 0x000000382603a224 */ /* 0x002fe200078e02ff */
[----:B------:R-:W-:Y:S01]  /*5690*/  ISETP.LT.OR P1, PT, R68, 0x9, !P1 ;  /* 0x000000094400780c */ /* 0x000fe20004f21670 */
[----:B------:R-:W-:Y:S01]  /*56a0*/  @!P3 STG.E.U8 desc[UR36][R4.64+0x19], R39 ;  /* 0x000019270400b986 */ /* 0x000fe2000c101124 */
[----:B------:R-:W-:-:S03]  /*56b0*/  ISETP.GE.AND P3, PT, R69, 0x29, PT ;  /* 0x000000294500780c */ /* 0x000fc60003f66270 */
[----:B------:R1:W-:Y:S01]  /*56c0*/  @!P2 STG.E.U8 desc[UR36][R4.64+0x18], R3 ;  /* 0x000018030400a986 */ /* 0x0003e2000c101124 */
[----:B------:R-:W-:Y:S01]  /*56d0*/  ISETP.GE.AND P2, PT, R69, 0x2a, PT ;  /* 0x0000002a4500780c */ /* 0x000fe20003f46270 */
[----:B------:R-:W-:-:S04]  /*56e0*/  @!P4 IMAD R9, R40, R56, RZ ;  /* 0x000000382809c224 */ /* 0x000fc800078e02ff */
[-C--:B------:R-:W-:Y:S01]  /*56f0*/  @!P5 IMAD R41, R41, R56.reuse, RZ ;  /* 0x000000382929d224 */ /* 0x080fe200078e02ff */
[----:B------:R-:W-:Y:S01]  /*5700*/  @!P4 STG.E.U8 desc[UR36][R6.64+0x20], R9 ;  /* 0x000020090600c986 */ /* 0x000fe2000c101124 */
[C---:B------:R-:W-:Y:S01]  /*5710*/  ISETP.LT.OR P4, PT, R68.reuse, 0x1, !P3 ;  /* 0x000000014400780c */ /* 0x040fe20005f81670 */
[-C--:B------:R-:W-:Y:S01]  /*5720*/  @!P1 IMAD R43, R43, R56.reuse, RZ ;  /* 0x000000382b2b9224 */ /* 0x080fe200078e02ff */
        /* <DEDUP_REMOVED lines=25> */
[----:B------:R2:W-:Y:S01]  /*58c0*/  @!P4 STG.E.U8 desc[UR36][R6.64+0x30], R9 ;  /* 0x000030090600c986 */ /* 0x0005e2000c101124 */
[C---:B------:R-:W-:Y:S01]  /*58d0*/  ISETP.LT.OR P4, PT, R68.reuse, 0x1, !P2 ;  /* 0x000000014400780c */ /* 0x040fe20005781670 */
[-C--:B------:R-:W-:Y:S01]  /*58e0*/  @!P0 IMAD R51, R51, R56.reuse, RZ ;  /* 0x0000003833338224 */ /* 0x080fe200078e02ff */
[C---:B------:R-:W-:Y:S01]  /*58f0*/  ISETP.LT.OR P2, PT, R68.reuse, 0x9, !P2 ;  /* 0x000000094400780c */ /* 0x040fe20005741670 */
[----:B------:R3:W-:Y:S01]  /*5900*/  @!P5 STG.E.U8 desc[UR36][R6.64+0x31], R49 ;  /* 0x000031310600d986 */ /* 0x0007e2000c101124 */
[----:B------:R-:W-:Y:S01]  /*5910*/  ISETP.LT.OR P5, PT, R68, 0x1, !P3 ;  /* 0x000000014400780c */ /* 0x000fe20005fa1670 */
[-C--:B-1----:R-:W-:Y:S01]  /*5920*/  @!P1 IMAD R3, R50, R56.reuse, RZ ;  /* 0x0000003832039224 */ /* 0x082fe200078e02ff */
[----:B------:R-:W-:Y:S01]  /*5930*/  ISETP.LT.OR P3, PT, R68, 0x9, !P3 ;  /* 0x000000094400780c */ /* 0x000fe20005f61670 */
[----:B------:R3:W-:Y:S04]  /*5940*/  @!P0 STG.E.U8 desc[UR36][R4.64+0x31], R51 ;  /* 0x0000313304008986 */ /* 0x0007e8000c101124 */
[----:B------:R3:W-:Y:S02]  /*5950*/  @!P1 STG.E.U8 desc[UR36][R4.64+0x30], R3 ;  /* 0x0000300304009986 */ /* 0x0007e4000c101124 */
[----:B------:R-:W-:-:S02]  /*5960*/  @!P4 IMAD R11, R52, R56, RZ ;  /* 0x00000038340bc224 */ /* 0x000fc400078e02ff */
[-C--:B--2---:R-:W-:Y:S02]  /*5970*/  @!P2 IMAD R9, R54, R56.reuse, RZ ;  /* 0x000000383609a224 */ /* 0x084fe400078e02ff */
[-C--:B------:R-:W-:Y:S01]  /*5980*/  @!P5 IMAD R53, R53, R56.reuse, RZ ;  /* 0x000000383535d224 */ /* 0x080fe200078e02ff */
[----:B------:R3:W-:Y:S01]  /*5990*/  @!P4 STG.E.U8 desc[UR36][R6.64+0x38], R11 ;  /* 0x0000380b0600c986 */ /* 0x0007e2000c101124 */
[----:B------:R-:W-:-:S03]  /*59a0*/  @!P3 IMAD R55, R55, R56, RZ ;  /* 0x000000383737b224 */ /* 0x000fc600078e02ff */
[----:B------:R3:W-:Y:S04]  /*59b0*/  @!P5 STG.E.U8 desc[UR36][R6.64+0x39], R53 ;  /* 0x000039350600d986 */ /* 0x0007e8000c101124 */
[----:B------:R3:W-:Y:S04]  /*59c0*/  @!P2 STG.E.U8 desc[UR36][R4.64+0x38], R9 ;  /* 0x000038090400a986 */ /* 0x0007e8000c101124 */
[----:B------:R3:W-:Y:S02]  /*59d0*/  @!P3 STG.E.U8 desc[UR36][R4.64+0x39], R55 ;  /* 0x000039370400b986 */ /* 0x0007e4000c101124 */
.L_x_110:
[----:B------:R-:W-:Y:S05]  /*59e0*/  BSYNC B0 ;  /* 0x0000000000007941 */ /* 0x000fea0003800000 */
.L_x_44:
[----:B--23--:R-:W-:Y:S01]  /*59f0*/  IMAD.U32 R3, RZ, RZ, UR38 ;  /* 0x00000026ff037e24 */ /* 0x00cfe2000f8e00ff */
[----:B------:R-:W-:Y:S01]  /*5a00*/  ULDC.64 UR4, c[0x0][0x650] ;  /* 0x0001940000047ab9 */ /* 0x000fe20000000a00 */
[----:B------:R-:W-:Y:S01]  /*5a10*/  IMAD.U32 R0, RZ, RZ, UR38 ;  /* 0x00000026ff007e24 */ /* 0x000fe2000f8e00ff */
[----:B------:R2:W-:Y:S01]  /*5a20*/  SYNCS.ARRIVE.TRANS64.A1T0 RZ, [R63+UR48], RZ ;  /* 0x000000ff3fff79a7 */ /* 0x0005e20008100030 */
[----:B------:R-:W-:Y:S01]  /*5a30*/  IMAD.MOV.U32 R22, RZ, RZ, -0x1 ;  /* 0xffffffffff167424 */ /* 0x000fe200078e00ff */
[----:B------:R-:W-:Y:S01]  /*5a40*/  LEA R16, P0, R3, R16, 0x1 ;  /* 0x0000001003107211 */ /* 0x000fe200078008ff */
[----:B------:R-:W-:Y:S02]  /*5a50*/  IMAD.U32 R3, RZ, RZ, UR44 ;  /* 0x0000002cff037e24 */ /* 0x000fe4000f8e00ff */
[----:B------:R-:W-:Y:S02]  /*5a60*/  IMAD.MOV.U32 R19, RZ, RZ, -0x1 ;  /* 0xffffffffff137424 */ /* 0x000fe400078e00ff */
[----:B------:R-:W-:Y:S01]  /*5a70*/  IMAD.MOV.U32 R18, RZ, RZ, -0x1 ;  /* 0xffffffffff127424 */ /* 0x000fe200078e00ff */
[----:B------:R-:W-:-:S02]  /*5a80*/  LEA.HI.X R17, R0, R17, R3, 0x1, P0 ;  /* 0x0000001100117211 */ /* 0x000fc400000f0c03 */
[----:B------:R-:W-:Y:S02]  /*5a90*/  ISETP.GE.U32.AND P0, PT, R16, UR4, PT ;  /* 0x0000000410007c0c */ /* 0x000fe4000bf06070 */
[----:B------:R-:W-:Y:S02]  /*5aa0*/  PRMT R0, RZ, 0x7610, R0 ;  /* 0x00007610ff007816 */ /* 0x000fe40000000000 */
[----:B------:R-:W-:-:S13]  /*5ab0*/  ISETP.GE.U32.AND.EX P0, PT, R17, UR5, PT, P0 ;  /* 0x0000000511007c0c */ /* 0x000fda000bf06100 */
[----:B--2---:R-:W-:Y:S05]  /*5ac0*/  @P0 BRA `(.L_x_111) ;  /* 0x0000000400640947 */ /* 0x004fea0003800000 */
[----:B------:R-:W2:Y:S01]  /*5ad0*/  S2R R12, SR_CTAID.X ;  /* 0x00000000000c7919 */ /* 0x000ea20000002500 */
[----:B------:R-:W3:Y:S01]  /*5ae0*/  LDC.64 R10, c[0x0][0x628] ;  /* 0x00018a00ff0a7b82 */ /* 0x000ee20000000a00 */
[----:B------:R-:W-:Y:S01]  /*5af0*/  ULDC UR4, c[0x0][0x150] ;  /* 0x0000540000047ab9 */ /* 0x000fe20000000800 */
[----:B-1----:R-:W-:Y:S01]  /*5b00*/  IMAD.MOV.U32 R8, RZ, RZ, R16 ;  /* 0x000000ffff087224 */ /* 0x002fe200078e0010 */
[----:B------:R-:W1:Y:S01]  /*5b10*/  S2R R20, SR_CTAID.Y ;  /* 0x0000000000147919 */ /* 0x000e620000002600 */
[----:B------:R-:W-:-:S04]  /*5b20*/  IMAD.MOV.U32 R9, RZ, RZ, R17 ;  /* 0x000000ffff097224 */ /* 0x000fc800078e0011 */
[----:B------:R-:W4:Y:S08]  /*5b30*/  LDC R21, c[0x0][0x144] ;  /* 0x00005100ff157b82 */ /* 0x000f300000000800 */
[----:B------:R-:W0:Y:S08]  /*5b40*/  LDC R0, c[0x0][0x630] ;  /* 0x00018c00ff007b82 */ /* 0x000e300000000800 */
[----:B------:R-:W0:Y:S01]  /*5b50*/  LDC.64 R14, c[0x0][0x620] ;  /* 0x00018800ff0e7b82 */ /* 0x000e220000000a00 */
[----:B---3--:R-:W-:-:S04]  /*5b60*/  ISETP.NE.U32.AND P0, PT, R10, RZ, PT ;  /* 0x000000ff0a00720c */ /* 0x008fc80003f05070 */
[----:B------:R-:W-:Y:S02]  /*5b70*/  ISETP.NE.AND.EX P0, PT, R11, RZ, PT, P0 ;  /* 0x000000ff0b00720c */ /* 0x000fe40003f05300 */
[----:B--2---:R-:W-:-:S05]  /*5b80*/  I2FP.F32.U32 R3, R12 ;  /* 0x0000000c00037245 */ /* 0x004fca0000201000 */
[----:B------:R-:W-:-:S04]  /*5b90*/  FMUL R3, R3, UR4 ;  /* 0x0000000403037c20 */ /* 0x000fc80008400000 */
[----:B------:R2:W3:Y:S02]  /*5ba0*/  F2I.U32.TRUNC.NTZ R19, R3 ;  /* 0x0000000300137305 */ /* 0x0004e4000020f000 */
[----:B-1--4-:R-:W-:Y:S05]  /*5bb0*/  @!P0 BRA `(.L_x_112) ;  /* 0x0000000000288947 */ /* 0x012fea0003800000 */
[----:B--2---:R-:W1:Y:S02]  /*5bc0*/  LDC R3, c[0x0][0x634] ;  /* 0x00018d00ff037b82 */ /* 0x004e640000000800 */
[----:B-1----:R-:W-:-:S05]  /*5bd0*/  IADD3 R3, P0, R16, R3, RZ ;  /* 0x0000000310037210 */ /* 0x002fca0007f1e0ff */
[----:B------:R-:W-:-:S04]  /*5be0*/  IMAD.X R13, RZ, RZ, R17, P0 ;  /* 0x000000ffff0d7224 */ /* 0x000fc800000e0611 */
[----:B0-----:R-:W-:-:S04]  /*5bf0*/  IMAD.WIDE.U32 R4, R13, R10, RZ ;  /* 0x0000000a0d047225 */ /* 0x001fc800078e00ff */
[----:B------:R-:W-:-:S04]  /*5c00*/  IMAD.WIDE.U32 R6, P0, R3, R11, R4 ;  /* 0x0000000b03067225 */ /* 0x000fc80007800004 */
[----:B------:R-:W-:-:S04]  /*5c10*/  IMAD.WIDE.U32 R4, R3, R10, RZ ;  /* 0x0000000a03047225 */ /* 0x000fc800078e00ff */
[----:B------:R-:W-:Y:S01]  /*5c20*/  IMAD.X R9, RZ, RZ, RZ, P0 ;  /* 0x000000ffff097224 */ /* 0x000fe200000e06ff */
[----:B------:R-:W-:Y:S01]  /*5c30*/  IADD3 RZ, P0, R5, R6, RZ ;  /* 0x0000000605ff7210 */ /* 0x000fe20007f1e0ff */
[----:B------:R-:W-:-:S04]  /*5c40*/  IMAD.MOV.U32 R8, RZ, RZ, R7 ;  /* 0x000000ffff087224 */ /* 0x000fc800078e0007 */
[----:B------:R-:W-:-:S08]  /*5c50*/  IMAD.WIDE.U32.X R8, R13, R11, R8, P0 ;  /* 0x0000000b0d087225 */ /* 0x000fd000000e0408 */
.L_x_112:
[----:B------:R-:W1:Y:S01]  /*5c60*/  LDC.64 R24, c[0x0][0x640] ;  /* 0x00019000ff187b82 */ /* 0x000e620000000a00 */
[-C--:B0-----:R-:W-:Y:S01]  /*5c70*/  SHF.R.U64 R18, R8, R0.reuse, R9 ;  /* 0x0000000008127219 */ /* 0x081fe20000001209 */
[----:B---3--:R-:W-:Y:S01]  /*5c80*/  IMAD.MOV R19, RZ, RZ, -R19 ;  /* 0x000000ffff137224 */ /* 0x008fe200078e0a13 */
[----:B------:R-:W-:Y:S01]  /*5c90*/  SHF.R.U32.HI R0, RZ, R0, R9 ;  /* 0x00000000ff007219 */ /* 0x000fe20000011609 */
[----:B------:R-:W-:Y:S01]  /*5ca0*/  ULDC UR4, c[0x0][0x154] ;  /* 0x0000550000047ab9 */ /* 0x000fe20000000800 */
[----:B--2---:R-:W-:Y:S01]  /*5cb0*/  IADD3 R3, P0, RZ, -R18, RZ ;  /* 0x80000012ff037210 */ /* 0x004fe20007f1e0ff */
[----:B------:R-:W-:Y:S02]  /*5cc0*/  IMAD R21, R21, R19, R12 ;  /* 0x0000001315157224 */ /* 0x000fe400078e020c */
[----:B------:R-:W0:Y:S01]  /*5cd0*/  LDC R6, c[0x0][0x618] ;  /* 0x00018600ff067b82 */ /* 0x000e220000000800 */
[----:B------:R-:W-:Y:S02]  /*5ce0*/  IMAD.MOV.U32 R7, RZ, RZ, 0x1 ;  /* 0x00000001ff077424 */ /* 0x000fe400078e00ff */
[----:B------:R-:W-:-:S04]  /*5cf0*/  IMAD.X R5, RZ, RZ, ~R0, P0 ;  /* 0x000000ffff057224 */ /* 0x000fc800000e0e00 */
[-C--:B------:R-:W-:Y:S01]  /*5d00*/  IMAD R0, R5, R14.reuse, RZ ;  /* 0x0000000e05007224 */ /* 0x080fe200078e02ff */
[----:B------:R-:W2:Y:S01]  /*5d10*/  LDC R8, c[0x0][0x608] ;  /* 0x00018200ff087b82 */ /* 0x000ea20000000800 */
[----:B------:R-:W-:-:S04]  /*5d20*/  IMAD.WIDE.U32 R4, R3, R14, R16 ;  /* 0x0000000e03047225 */ /* 0x000fc800078e0010 */
[----:B------:R-:W-:Y:S01]  /*5d30*/  IMAD R3, R3, R15, R0 ;  /* 0x0000000f03037224 */ /* 0x000fe200078e0200 */
[----:B------:R-:W-:Y:S02]  /*5d40*/  I2FP.F32.U32 R0, R20 ;  /* 0x0000001400007245 */ /* 0x000fe40000201000 */
[----:B------:R-:W3:Y:S01]  /*5d50*/  LDC R22, c[0x0][0x658] ;  /* 0x00019600ff167b82 */ /* 0x000ee20000000800 */
[----:B------:R-:W-:Y:S01]  /*5d60*/  IMAD.IADD R3, R5, 0x1, R3 ;  /* 0x0000000105037824 */ /* 0x000fe200078e0203 */
[----:B-1----:R-:W-:Y:S01]  /*5d70*/  ISETP.NE.U32.AND P0, PT, R24, RZ, PT ;  /* 0x000000ff1800720c */ /* 0x002fe20003f05070 */
[----:B------:R-:W-:Y:S01]  /*5d80*/  FMUL R0, R0, UR4 ;  /* 0x0000000400007c20 */ /* 0x000fe20008400000 */
[----:B------:R-:W-:Y:S02]  /*5d90*/  IMAD.MOV.U32 R5, RZ, RZ, -0x1 ;  /* 0xffffffffff057424 */ /* 0x000fe400078e00ff */
[----:B------:R-:W-:Y:S01]  /*5da0*/  ISETP.NE.AND.EX P0, PT, R25, RZ, PT, P0 ;  /* 0x000000ff1900720c */ /* 0x000fe20003f05300 */
[----:B------:R1:W4:Y:S01]  /*5db0*/  F2I.U32.TRUNC.NTZ R13, R0 ;  /* 0x00000000000d7305 */ /* 0x000322000020f000 */
[----:B------:R-:W1:Y:S01]  /*5dc0*/  LDC R15, c[0x0][0x148] ;  /* 0x00005200ff0f7b82 */ /* 0x000e620000000800 */
[----:B0-----:R-:W-:-:S02]  /*5dd0*/  SHF.R.U64 R12, R4, R6, R3 ;  /* 0x00000006040c7219 */ /* 0x001fc40000001203 */
[----:B------:R-:W-:-:S05]  /*5de0*/  SHF.R.U32.HI R3, RZ, R6, R3 ;  /* 0x00000006ff037219 */ /* 0x000fca0000011603 */
[----:B------:R-:W0:Y:S01]  /*5df0*/  LDC R19, c[0x0][0x600] ;  /* 0x00018000ff137b82 */ /* 0x000e220000000800 */
[-CC-:B--2---:R-:W-:Y:S02]  /*5e00*/  SHF.R.U64 R10, R12, R8.reuse, R3.reuse ;  /* 0x000000080c0a7219 */ /* 0x184fe40000001203 */
[----:B------:R-:W-:-:S05]  /*5e10*/  SHF.R.U32.HI R3, RZ, R8, R3 ;  /* 0x00000008ff037219 */ /* 0x000fca0000011603 */
[----:B------:R-:W2:Y:S01]  /*5e20*/  LDC R26, c[0x0][0x648] ;  /* 0x00019200ff1a7b82 */ /* 0x000ea20000000800 */
[-C--:B---3--:R-:W-:Y:S02]  /*5e30*/  SHF.L.U32 R4, R5, R22.reuse, RZ ;  /* 0x0000001605047219 */ /* 0x088fe400000006ff */
[-CC-:B------:R-:W-:Y:S02]  /*5e40*/  SHF.R.U64 R14, R10, R22.reuse, R3.reuse ;  /* 0x000000160a0e7219 */ /* 0x180fe40000001203 */
[----:B------:R-:W-:Y:S02]  /*5e50*/  SHF.R.U32.HI R5, RZ, R22, R3 ;  /* 0x00000016ff057219 */ /* 0x000fe40000011603 */
[----:B------:R-:W-:Y:S01]  /*5e60*/  LOP3.LUT R23, RZ, R4, RZ, 0x33, !PT ;  /* 0x00000004ff177212 */ /* 0x000fe200078e33ff */
[----:B------:R-:W3:Y:S01]  /*5e70*/  LDC R27, c[0x0][0x638] ;  /* 0x00018e00ff1b7b82 */ /* 0x000ee20000000800 */
[----:B------:R-:W-:Y:S01]  /*5e80*/  SHF.L.U32 R22, R7, R22, RZ ;  /* 0x0000001607167219 */ /* 0x000fe200000006ff */
[----:B------:R-:W-:-:S06]  /*5e90*/  IMAD.MOV.U32 R4, RZ, RZ, R14 ;  /* 0x000000ffff047224 */ /* 0x000fcc00078e000e */
[----:B------:R-:W0:Y:S01]  /*5ea0*/  LDC R28, c[0x0][0x610] ;  /* 0x00018400ff1c7b82 */ /* 0x000e220000000800 */
[----:B----4-:R-:W-:Y:S05]  /*5eb0*/  @!P0 BRA `(.L_x_113) ;  /* 0x0000000000288947 */ /* 0x010fea0003800000 */
[----:B------:R-:W4:Y:S02]  /*5ec0*/  LDC R3, c[0x0][0x64c] ;  /* 0x00019300ff037b82 */ /* 0x000f240000000800 */
[----:B----4-:R-:W-:-:S05]  /*5ed0*/  IADD3 R3, P0, R14, R3, RZ ;  /* 0x000000030e037210 */ /* 0x010fca0007f1e0ff */
        /* <DEDUP_REMOVED lines=8> */
.L_x_113:
[----:B------:R-:W-:Y:S01]  /*5f60*/  ISETP.NE.AND P0, PT, R2, 0x1, PT ;  /* 0x000000010200780c */ /* 0x000fe20003f05270 */
[----:B0-----:R-:W-:Y:S01]  /*5f70*/  VIADD R7, R19, 0xffffffff ;  /* 0xffffffff13077836 */ /* 0x001fe20000000000 */
[----:B-12---:R-:W-:Y:S01]  /*5f80*/  SHF.R.U64 R0, R4, R26, R5 ;  /* 0x0000001a04007219 */ /* 0x006fe20000001205 */
[----:B------:R-:W-:Y:S01]  /*5f90*/  IMAD.MOV R13, RZ, RZ, -R13 ;  /* 0x000000ffff0d7224 */ /* 0x000fe200078e0a0d */
[----:B------:R-:W-:Y:S01]  /*5fa0*/  LOP3.LUT R5, R10, R23, RZ, 0xc0, !PT ;  /* 0x000000170a057212 */ /* 0x000fe200078ec0ff */
[----:B------:R-:W-:Y:S02]  /*5fb0*/  IMAD.MOV.U32 R4, RZ, RZ, 0x1 ;  /* 0x00000001ff047424 */ /* 0x000fe400078e00ff */
[----:B------:R-:W-:Y:S02]  /*5fc0*/  IMAD.MOV R3, RZ, RZ, -R0 ;  /* 0x000000ffff037224 */ /* 0x000fe400078e0a00 */
[----:B------:R-:W-:Y:S01]  /*5fd0*/  IMAD R22, R22, R0, R5 ;  /* 0x0000000016167224 */ /* 0x000fe200078e0205 */
[----:B------:R-:W-:Y:S01]  /*5fe0*/  LOP3.LUT R5, R12, R7, RZ, 0xc0, !PT ;  /* 0x000000070c057212 */ /* 0x000fe200078ec0ff */
[----:B---3--:R-:W-:-:S02]  /*5ff0*/  IMAD R0, R3, R27, R14 ;  /* 0x0000001b03007224 */ /* 0x008fc400078e020e */
[----:B------:R-:W-:Y:S02]  /*6000*/  @P0 IMAD R21, R15, R13, R20 ;  /* 0x0000000d0f150224 */ /* 0x000fe400078e0214 */
[----:B------:R-:W-:Y:S01]  /*6010*/  IMAD R3, R0, R19, R5 ;  /* 0x0000001300037224 */ /* 0x000fe200078e0205 */
[----:B------:R-:W-:Y:S01]  /*6020*/  PRMT R0, R4, 0x7610, R0 ;  /* 0x0000761004007816 */ /* 0x000fe20000000000 */
[----:B------:R-:W-:-:S05]  /*6030*/  IMAD R22, R22, R28, R21 ;  /* 0x0000001c16167224 */ /* 0x000fca00078e0215 */
[----:B------:R-:W-:Y:S02]  /*6040*/  SEL R19, R3, R22, !P0 ;  /* 0x0000001603137207 */ /* 0x000fe40004000000 */
[----:B------:R-:W-:-:S07]  /*6050*/  SEL R22, R22, R3, !P0 ;  /* 0x0000000316167207 */ /* 0x000fce0004000000 */
.L_x_111:
[----:B------:R-:W-:Y:S02]  /*6060*/  LOP3.LUT P0, RZ, R0, 0xff, RZ, 0xc0, !PT ;  /* 0x000000ff00ff7812 */ /* 0x000fe4000780c0ff */
[----:B------:R-:W-:-:S11]  /*6070*/  LOP3.LUT R76, R76, 0x1, RZ, 0x3c, !PT ;  /* 0x000000014c4c7812 */ /* 0x000fd600078e3cff */
[----:B------:R-:W-:Y:S05]  /*6080*/  @P0 BRA `(.L_x_114) ;  /* 0xffffffb400780947 */ /* 0x000fea000383ffff */
[----:B------:R-:W-:Y:S05]  /*6090*/  EXIT ;  /* 0x000000000000794d */ /* 0x000fea0003800000 */
.L_x_14:
[----:B------:R-:W-:-:S08]  /*60a0*/  ISETP.NE.AND P0, PT, RZ, UR4, PT ;  /* 0x00000004ff007c0c */ /* 0x000fd0000bf05270 */
[----:B------:R-:W0:-:S00]  /*60b0*/  USETMAXREG.DEALLOC.CTAPOOL 0x28 ;  /* 0x00000028000079c8 */ /* 0x000e0000080e0500 */
[----:B------:R-:W-:Y:S05]  /*60c0*/  @P0 EXIT ;  /* 0x000000000000094d */ /* 0x000fea0003800000 */
[----:B0-----:R-:W-:Y:S01]  /*60d0*/  LOP3.LUT P0, RZ, R3, 0xff, RZ, 0xc0, !PT ;  /* 0x000000ff03ff7812 */ /* 0x001fe2000780c0ff */
[----:B------:R-:W-:Y:S02]  /*60e0*/  IMAD.MOV.U32 R24, RZ, RZ, 0x1 ;  /* 0x00000001ff187424 */ /* 0x000fe400078e00ff */
[----:B------:R-:W-:-:S10]  /*60f0*/  IMAD.MOV.U32 R25, RZ, RZ, RZ ;  /* 0x000000ffff197224 */ /* 0x000fd400078e00ff */
[----:B------:R-:W-:Y:S05]  /*6100*/  @!P0 BRA `(.L_x_115) ;  /* 0x0000000c00b48947 */ /* 0x000fea0003800000 */
[----:B------:R-:W-:Y:S01]  /*6110*/  LOP3.LUT P0, RZ, R0, 0x1f, RZ, 0xc0, !PT ;  /* 0x0000001f00ff7812 */ /* 0x000fe2000780c0ff */
[----:B------:R-:W-:Y:S01]  /*6120*/  ULDC UR41, c[0x0][0x658] ;  /* 0x0001960000297ab9 */ /* 0x000fe20000000800 */
[C---:B------:R-:W-:Y:S01]  /*6130*/  ISETP.NE.AND P1, PT, R23.reuse, RZ, PT ;  /* 0x000000ff1700720c */ /* 0x040fe20003f25270 */
[----:B------:R-:W-:Y:S01]  /*6140*/  UMOV UR4, 0xffffffff ;  /* 0xffffffff00047882 */ /* 0x000fe20000000000 */
[----:B------:R-:W-:Y:S01]  /*6150*/  ISETP.NE.OR P0, PT, R23, RZ, !P0 ;  /* 0x000000ff1700720c */ /* 0x000fe20004705670 */
[----:B------:R-:W-:Y:S01]  /*6160*/  BSSY B7, `(.L_x_115) ;  /* 0x00000e7000077945 */ /* 0x000fe20003800000 */
[----:B------:R-:W-:Y:S01]  /*6170*/  USHF.L.U32 UR4, UR4, UR41, URZ ;  /* 0x0000002904047299 */ /* 0x000fe2000800063f */
[----:B------:R-:W-:Y:S01]  /*6180*/  P2R R0, PR, RZ, 0x2 ;  /* 0x00000002ff007803 */ /* 0x000fe20000000000 */
[----:B------:R-:W-:Y:S01]  /*6190*/  IMAD.MOV.U32 R26, RZ, RZ, 0x1 ;  /* 0x00000001ff1a7424 */ /* 0x000fe200078e00ff */
[----:B------:R-:W-:Y:S01]  /*61a0*/  P2R R28, PR, RZ, 0x1 ;  /* 0x00000001ff1c7803 */ /* 0x000fe20000000000 */
[----:B------:R-:W-:Y:S01]  /*61b0*/  IMAD.MOV.U32 R24, RZ, RZ, 0x1 ;  /* 0x00000001ff187424 */ /* 0x000fe200078e00ff */
[----:B------:R-:W-:Y:S01]  /*61c0*/  ULDC UR40, c[0x0][0x600] ;  /* 0x0001800000287ab9 */ /* 0x000fe20000000800 */
[----:B------:R-:W-:Y:S01]  /*61d0*/  IMAD.MOV.U32 R25, RZ, RZ, RZ ;  /* 0x000000ffff197224 */ /* 0x000fe200078e00ff */
[----:B------:R-:W-:Y:S01]  /*61e0*/  UMOV UR5, 0x1 ;  /* 0x0000000100057882 */ /* 0x000fe20000000000 */
[----:B------:R-:W-:-:S02]  /*61f0*/  UIADD3 UR46, UR43, 0x1, URZ ;  /* 0x000000012b2e7890 */ /* 0x000fc4000fffe03f */
[----:B------:R-:W-:Y:S02]  /*6200*/  ULOP3.LUT UR47, UR42, 0x2, URZ, 0xfc, !UPT ;  /* 0x000000022a2f7892 */ /* 0x000fe4000f8efc3f */
[----:B------:R-:W-:Y:S02]  /*6210*/  UIADD3 UR40, UR40, -0x1, URZ ;  /* 0xffffffff28287890 */ /* 0x000fe4000fffe03f */
[----:B------:R-:W-:Y:S02]  /*6220*/  USHF.L.U32 UR41, UR5, UR41, URZ ;  /* 0x0000002905297299 */ /* 0x000fe4000800063f */
[----:B------:R-:W-:Y:S01]  /*6230*/  ULOP3.LUT UR45, URZ, UR4, URZ, 0x33, !UPT ;  /* 0x000000043f2d7292 */ /* 0x000fe2000f8e333f */
[----:B------:R-:W-:-:S11]  /*6240*/  ULDC.64 UR36, c[0x0][0x198] ;  /* 0x0000660000247ab9 */ /* 0x000fd60000000a00 */
.L_x_129:
[----:B------:R-:W-:-:S03]  /*6250*/  UMOV UR4, 0xffffffff ;  /* 0xffffffff00047882 */ /* 0x000fc60000000000 */
[----:B------:R-:W-:Y:S05]  /*6260*/  BRA.DIV UR4, `(.L_x_116) ;  /* 0x0000001a04107947 */ /* 0x000fea000b800000 */
[----:B------:R-:W-:-:S13]  /*6270*/  ELECT P6, URZ, PT ;  /* 0x00000000003f782f */ /* 0x000fda00038c0000 */
.L_x_154:
[----:B------:R-:W-:Y:S04]  /*6280*/  BSSY B6, `(.L_x_117) ;  /* 0x0000061000067945 */ /* 0x000fe80003800000 */
[----:B------:R-:W-:Y:S05]  /*6290*/  @!P6 BRA `(.L_x_118) ;  /* 0x00000004007ce947 */ /* 0x000fea0003800000 */
[----:B------:R-:W0:Y:S01]  /*62a0*/  S2R R0, SR_CgaCtaId ;  /* 0x0000000000007919 */ /* 0x000e220000008800 */
[----:B------:R-:W-:-:S04]  /*62b0*/  MOV R27, 0x400 ;  /* 0x00000400001b7802 */ /* 0x000fc80000000f00 */
[----:B0-----:R-:W-:-:S05]  /*62c0*/  LEA R27, R0, R27, 0x18 ;  /* 0x0000001b001b7211 */ /* 0x001fca00078ec0ff */
[----:B------:R-:W-:-:S05]  /*62d0*/  VIADD R0, R27, 0x800 ;  /* 0x000008001b007836 */ /* 0x000fca0000000000 */
[----:B------:R-:W-:-:S13]  /*62e0*/  LOP3.LUT P0, RZ, R0, 0x1bf, RZ, 0xc0, !PT ;  /* 0x000001bf00ff7812 */ /* 0x000fda000780c0ff */
[----:B------:R-:W-:Y:S05]  /*62f0*/  @!P0 BRA `(.L_x_119) ;  /* 0x0000000000408947 */ /* 0x000fea0003800000 */
[----:B------:R-:W-:Y:S01]  /*6300*/  MOV R14, 0x0 ;  /* 0x00000000000e7802 */ /* 0x000fe20000000f00 */
[----:B------:R-:W-:Y:S01]  /*6310*/  ULDC.64 UR4, c[0x4][0x70] ;  /* 0x01001c0000047ab9 */ /* 0x000fe20000000a00 */
[----:B------:R-:W-:Y:S01]  /*6320*/  ULDC.64 UR6, c[0x4][0x8] ;  /* 0x0100020000067ab9 */ /* 0x000fe20000000a00 */
[----:B------:R-:W-:Y:S02]  /*6330*/  IMAD.U32 R4, RZ, RZ, UR4 ;  /* 0x00000004ff047e24 */ /* 0x000fe4000f8e00ff */
[----:B------:R-:W-:Y:S01]  /*6340*/  IMAD.U32 R5, RZ, RZ, UR5 ;  /* 0x00000005ff057e24 */ /* 0x000fe2000f8e00ff */
[----:B------:R-:W0:Y:S01]  /*6350*/  LDC.64 R14, c[0x4][R14] ;  /* 0x010000000e0e7b82 */ /* 0x000e220000000a00 */
[----:B------:R-:W-:Y:S01]  /*6360*/  ULDC.64 UR4, c[0x4][0x78] ;  /* 0x01001e0000047ab9 */ /* 0x000fe20000000a00 */
[----:B------:R-:W-:Y:S02]  /*6370*/  IMAD.U32 R10, RZ, RZ, UR6 ;  /* 0x00000006ff0a7e24 */ /* 0x000fe4000f8e00ff */
[----:B------:R-:W-:-:S02]  /*6380*/  IMAD.U32 R6, RZ, RZ, UR4 ;  /* 0x00000004ff067e24 */ /* 0x000fc4000f8e00ff */
[----:B------:R-:W-:Y:S02]  /*6390*/  IMAD.U32 R7, RZ, RZ, UR5 ;  /* 0x00000005ff077e24 */ /* 0x000fe4000f8e00ff */
[----:B------:R-:W-:Y:S02]  /*63a0*/  IMAD.U32 R11, RZ, RZ, UR7 ;  /* 0x00000007ff0b7e24 */ /* 0x000fe4000f8e00ff */
[----:B------:R-:W-:Y:S02]  /*63b0*/  IMAD.MOV.U32 R8, RZ, RZ, 0x70 ;  /* 0x00000070ff087424 */ /* 0x000fe400078e00ff */
[----:B------:R-:W-:Y:S02]  /*63c0*/  IMAD.MOV.U32 R12, RZ, RZ, 0x1 ;  /* 0x00000001ff0c7424 */ /* 0x000fe400078e00ff */
[----:B------:R-:W-:-:S07]  /*63d0*/  IMAD.MOV.U32 R13, RZ, RZ, RZ ;  /* 0x000000ffff0d7224 */ /* 0x000fce00078e00ff */
[----:B------:R-:W-:-:S07]  /*63e0*/  LEPC R20, `(.L_x_119) ;  /* 0x000000001014794e */ /* 0x000fce0000000000 */
[----:B0----5:R-:W-:Y:S05]  /*63f0*/  CALL.ABS.NOINC R14 ;  /* 0x000000000e007343 */ /* 0x021fea0003c00000 */
.L_x_119:
        /* <DEDUP_REMOVED lines=19> */
.L_x_120:
[----:B------:R-:W0:Y:S02]  /*6530*/  LDC R0, c[0x0][0x28c] ;  /* 0x0000a300ff007b82 */ /* 0x000e240000000800 */
[----:B0-----:R-:W-:-:S13]  /*6540*/  ISETP.GE.AND P0, PT, R0, 0x1, PT ;  /* 0x000000010000780c */ /* 0x001fda0003f06270 */
[----:B------:R-:W-:Y:S05]  /*6550*/  @!P0 BRA `(.L_x_118) ;  /* 0x0000000000cc8947 */ /* 0x000fea0003800000 */
[----:B------:R-:W-:Y:S02]  /*6560*/  IMAD.SHL.U32 R19, R19, 0x40, RZ ;  /* 0x0000004013137824 */ /* 0x000fe400078e00ff */
[----:B------:R-:W-:Y:S02]  /*6570*/  IMAD.SHL.U32 R22, R22, 0x40, RZ ;  /* 0x0000004016167824 */ /* 0x000fe400078e00ff */
[----:B------:R-:W-:Y:S02]  /*6580*/  IMAD.MOV.U32 R7, RZ, RZ, RZ ;  /* 0x000000ffff077224 */ /* 0x000fe400078e00ff */
[----:B------:R-:W-:Y:S02]  /*6590*/  IMAD.U32 R8, RZ, RZ, UR46 ;  /* 0x0000002eff087e24 */ /* 0x000fe4000f8e00ff */
[----:B------:R-:W-:Y:S02]  /*65a0*/  IMAD.MOV.U32 R0, RZ, RZ, R24 ;  /* 0x000000ffff007224 */ /* 0x000fe400078e0018 */
[----:B------:R-:W-:-:S07]  /*65b0*/  IMAD.MOV.U32 R4, RZ, RZ, R25 ;  /* 0x000000ffff047224 */ /* 0x000fce00078e0019 */
.L_x_124:
[----:B------:R-:W-:Y:S01]  /*65c0*/  IMAD R6, R4, 0x8, R27 ;  /* 0x0000000804067824 */ /* 0x000fe200078e021b */
[----:B------:R-:W-:Y:S02]  /*65d0*/  SHF.L.U32 R3, R0, 0x1f, RZ ;  /* 0x0000001f00037819 */ /* 0x000fe400000006ff */
[----:B------:R-:W-:Y:S02]  /*65e0*/  ISETP.NE.AND P1, PT, R23, RZ, PT ;  /* 0x000000ff1700720c */ /* 0x000fe40003f25270 */
[----:B------:R-:W0:Y:S11]  /*65f0*/  SYNCS.PHASECHK.TRANS64.TRYWAIT P0, [R6+URZ+0x70], R3 ;  /* 0x00007003060075a7 */ /* 0x000e36000800017f */
[----:B------:R-:W1:Y:S01]  /*6600*/  @!P1 LDC R5, c[0x0][0x500] ;  /* 0x00014000ff059b82 */ /* 0x000e620000000800 */
[----:B0-----:R-:W-:Y:S05]  /*6610*/  @!P0 BRA `(.L_x_121) ;  /* 0x0000001400448947 */ /* 0x001fea0003800000 */
.L_x_155:
[----:B------:R-:W-:Y:S01]  /*6620*/  ISETP.NE.AND P0, PT, R23, RZ, PT ;  /* 0x000000ff1700720c */ /* 0x000fe20003f05270 */
[----:B------:R-:W-:-:S04]  /*6630*/  UPRMT UR4, UR47, 0x9910, URZ ;  /* 0x000099102f047896 */ /* 0x000fc8000800003f */
[----:B------:R-:W-:-:S08]  /*6640*/  UISETP.NE.AND UP0, UPT, UR4, 0x2, UPT ;  /* 0x000000020400788c */ /* 0x000fd0000bf05270 */
[----:B-1----:R1:W-:Y:S01]  /*6650*/  @!P0 SYNCS.ARRIVE.TRANS64 RZ, [R6+URZ], R5 ;  /* 0x0000000506ff89a7 */ /* 0x0023e2000800003f */
[----:B------:R-:W-:-:S13]  /*6660*/  PLOP3.LUT P0, PT, PT, PT, UP0, 0x80, 0x0 ;  /* 0x000000000000781c */ /* 0x000fda0003f0f008 */
[----:B-1----:R-:W-:Y:S05]  /*6670*/  @P0 BRA `(.L_x_122) ;  /* 0x0000000000040947 */ /* 0x002fea0003800000 */
[----:B------:R-:W-:Y:S01]  /*6680*/  BPT.TRAP 0x1 ;  /* 0x000000040000795c */ /* 0x000fe20000300000 */
.L_x_122:
[----:B------:R-:W-:-:S13]  /*6690*/  ISETP.NE.AND P0, PT, R28, RZ, PT ;  /* 0x000000ff1c00720c */ /* 0x000fda0003f05270 */
[----:B------:R-:W-:Y:S05]  /*66a0*/  @P0 BRA `(.L_x_123) ;  /* 0x0000000000040947 */ /* 0x000fea0003800000 */
[----:B------:R-:W-:Y:S01]  /*66b0*/  BPT.TRAP 0x1 ;  /* 0x000000040000795c */ /* 0x000fe20000300000 */
.L_x_123:
[----:B0-----:R-:W-:Y:S01]  /*66c0*/  IMAD R3, R4, 0x2000, R27 ;  /* 0x0000200004037824 */ /* 0x001fe200078e021b */
[----:B------:R-:W-:Y:S01]  /*66d0*/  R2UR UR17, R6 ;  /* 0x00000000061172ca */ /* 0x000fe200000e0000 */
[----:B------:R-:W-:Y:S01]  /*66e0*/  VIADD R8, R8, 0xffffffff ;  /* 0xffffffff08087836 */ /* 0x000fe20000000000 */
[----:B------:R-:W-:Y:S01]  /*66f0*/  R2UR UR19, R7 ;  /* 0x00000000071372ca */ /* 0x000fe200000e0000 */
[----:B------:R-:W-:Y:S01]  /*6700*/  UIADD3 UR4, UP0, UR36, 0xf0, URZ ;  /* 0x000000f024047890 */ /* 0x000fe2000ff1e03f */
[----:B------:R-:W-:Y:S01]  /*6710*/  R2UR UR8, R3 ;  /* 0x00000000030872ca */ /* 0x000fe200000e0000 */
[----:B------:R-:W-:Y:S01]  /*6720*/  UIADD3 UR14, UP1, UR36, 0x1f0, URZ ;  /* 0x000001f0240e7890 */ /* 0x000fe2000ff3e03f */
[----:B------:R-:W-:Y:S01]  /*6730*/  R2UR UR20, R18 ;  /* 0x00000000121472ca */ /* 0x000fe200000e0000 */
[----:B------:R-:W-:Y:S01]  /*6740*/  UIADD3.X UR5, URZ, UR37, URZ, UP0, !UPT ;  /* 0x000000253f057290 */ /* 0x000fe200087fe43f */
[----:B------:R-:W-:Y:S01]  /*6750*/  R2UR UR18, R22 ;  /* 0x00000000161272ca */ /* 0x000fe200000e0000 */
[----:B------:R-:W-:Y:S01]  /*6760*/  VIADD R4, R4, 0x1 ;  /* 0x0000000104047836 */ /* 0x000fe20000000000 */
[----:B------:R-:W-:Y:S01]  /*6770*/  R2UR UR11, R19 ;  /* 0x00000000130b72ca */ /* 0x000fe200000e0000 */
[----:B------:R-:W-:Y:S01]  /*6780*/  UIADD3.X UR15, URZ, UR37, URZ, UP1, !UPT ;  /* 0x000000253f0f7290 */ /* 0x000fe20008ffe43f */
[----:B------:R-:W-:Y:S01]  /*6790*/  ISETP.GT.AND P1, PT, R8, 0x1, PT ;  /* 0x000000010800780c */ /* 0x000fe20003f24270 */
[----:B------:R-:W-:Y:S01]  /*67a0*/  UMOV UR6, 0x0 ;  /* 0x0000000000067882 */ /* 0x000fe20000000000 */
[----:B------:R-:W-:Y:S01]  /*67b0*/  ISETP.NE.AND P0, PT, R4, 0xe, PT ;  /* 0x0000000e0400780c */ /* 0x000fe20003f05270 */
[----:B------:R-:W-:Y:S01]  /*67c0*/  UMOV UR7, 0x10000000 ;  /* 0x1000000000077882 */ /* 0x000fe20000000000 */
[----:B------:R-:W-:Y:S01]  /*67d0*/  UMOV UR9, UR17 ;  /* 0x0000001100097c82 */ /* 0x000fe20008000000 */
[----:B------:R-:W-:Y:S01]  /*67e0*/  UIADD3 UR16, UR8, 0x800, URZ ;  /* 0x0000080008107890 */ /* 0x000fe2000fffe03f */
[----:B------:R-:W-:Y:S01]  /*67f0*/  SEL R3, RZ, 0x1, P0 ;  /* 0x00000001ff037807 */ /* 0x000fe20000000000 */
[----:B------:R-:W-:Y:S01]  /*6800*/  UIADD3 UR8, UR8, 0x1c800, URZ ;  /* 0x0001c80008087890 */ /* 0x000fe2000fffe03f */
[----:B------:R-:W-:Y:S01]  /*6810*/  VIADD R7, R7, 0x80 ;  /* 0x0000008007077836 */ /* 0x000fe20000000000 */
[----:B------:R-:W-:Y:S01]  /*6820*/  UMOV UR10, UR19 ;  /* 0x00000013000a7c82 */ /* 0x000fe20008000000 */
[----:B------:R-:W-:Y:S01]  /*6830*/  UMOV UR12, UR20 ;  /* 0x00000014000c7c82 */ /* 0x000fe20008000000 */
[----:B------:R-:W-:-:S02]  /*6840*/  LOP3.LUT R0, R0, R3, RZ, 0x3c, !PT ;  /* 0x0000000300007212 */ /* 0x000fc400078e3cff */
[----:B------:R-:W-:Y:S01]  /*6850*/  SEL R4, R4, RZ, P0 ;  /* 0x000000ff04047207 */ /* 0x000fe20000000000 */
[----:B------:R0:W-:Y:S02]  /*6860*/  UTMALDG.3D [UR16], [UR4], desc[UR6] ;  /* 0x00000610040075b4 */ /* 0x0001e40008011000 */
[----:B------:R0:W-:Y:S02]  /*6870*/  UTMALDG.3D [UR8], [UR14], desc[UR6] ;  /* 0x000006080e0075b4 */ /* 0x0001e40008011000 */
[----:B0-----:R-:W-:Y:S05]  /*6880*/  @P1 BRA `(.L_x_124) ;  /* 0xfffffffc004c1947 */ /* 0x001fea000383ffff */
.L_x_118:
[----:B------:R-:W-:Y:S05]  /*6890*/  BSYNC B6 ;  /* 0x0000000000067941 */ /* 0x000fea0003800000 */
.L_x_117:
[----:B------:R-:W-:Y:S01]  /*68a0*/  LOP3.LUT P2, RZ, R26, 0xff, RZ, 0xc0, !PT ;  /* 0x000000ff1aff7812 */ /* 0x000fe2000784c0ff */
[----:B------:R-:W-:Y:S01]  /*68b0*/  VIADD R0, R25, UR43 ;  /* 0x0000002b19007c36 */ /* 0x000fe20008000000 */
[----:B------:R-:W-:Y:S01]  /*68c0*/  ULDC.64 UR4, c[0x0][0x650] ;  /* 0x0001940000047ab9 */ /* 0x000fe20000000a00 */
[----:B------:R-:W-:Y:S01]  /*68d0*/  IMAD.U32 R7, RZ, RZ, UR43 ;  /* 0x0000002bff077e24 */ /* 0x000fe2000f8e00ff */
[----:B------:R-:W-:Y:S01]  /*68e0*/  UISETP.GE.U32.AND UP0, UPT, UR43, 0xe, UPT ;  /* 0x0000000e2b00788c */ /* 0x000fe2000bf06070 */
[----:B------:R-:W-:Y:S01]  /*68f0*/  BSSY B0, `(.L_x_125) ;  /* 0x000006b000007945 */ /* 0x000fe20003800000 */
[----:B------:R-:W-:Y:S01]  /*6900*/  ISETP.GT.U32.AND P0, PT, R0, 0xd, PT ;  /* 0x0000000d0000780c */ /* 0x000fe20003f04070 */
[----:B------:R-:W-:Y:S01]  /*6910*/  IMAD.MOV.U32 R22, RZ, RZ, -0x1 ;  /* 0xffffffffff167424 */ /* 0x000fe200078e00ff */
[----:B------:R-:W-:Y:S01]  /*6920*/  SHF.R.U32.HI R4, RZ, 0x1, R0 ;  /* 0x00000001ff047819 */ /* 0x000fe20000011600 */
[----:B------:R-:W-:Y:S01]  /*6930*/  IMAD.MOV.U32 R19, RZ, RZ, -0x1 ;  /* 0xffffffffff137424 */ /* 0x000fe200078e00ff */
[----:B------:R-:W-:Y:S01]  /*6940*/  ISETP.LT.U32.AND P0, PT, R7, 0xe, P0 ;  /* 0x0000000e0700780c */ /* 0x000fe20000701070 */
[----:B------:R-:W-:Y:S01]  /*6950*/  IMAD.MOV.U32 R18, RZ, RZ, -0x1 ;  /* 0xffffffffff127424 */ /* 0x000fe200078e00ff */
[----:B------:R-:W-:Y:S01]  /*6960*/  PLOP3.LUT P1, PT, PT, PT, UP0, 0x80, 0x0 ;  /* 0x000000000000781c */ /* 0x000fe20003f2f008 */
[----:B------:R-:W0:Y:S01]  /*6970*/  @P2 S2R R6, SR_CgaCtaId ;  /* 0x0000000000062919 */ /* 0x000e220000008800 */
[----:B------:R-:W-:Y:S01]  /*6980*/  @P2 MOV R3, 0x400 ;  /* 0x0000040000032802 */ /* 0x000fe20000000f00 */
[----:B------:R-:W-:Y:S01]  /*6990*/  IMAD.WIDE.U32 R4, R4, -0x6db6db6d, RZ ;  /* 0x9249249304047825 */ /* 0x000fe200078e00ff */
[----:B------:R-:W-:-:S04]  /*69a0*/  PRMT R26, RZ, 0x7610, R26 ;  /* 0x00007610ff1a7816 */ /* 0x000fc8000000001a */
[----:B------:R-:W-:-:S05]  /*69b0*/  SHF.R.U32.HI R5, RZ, 0x2, R5 ;  /* 0x00000002ff057819 */ /* 0x000fca0000011605 */
[--C-:B------:R-:W-:Y:S01]  /*69c0*/  IMAD R25, R5, -0xe, R0.reuse ;  /* 0xfffffff205197824 */ /* 0x100fe200078e0200 */
[----:B------:R-:W-:Y:S02]  /*69d0*/  PRMT R0, RZ, 0x7610, R0 ;  /* 0x00007610ff007816 */ /* 0x000fe40000000000 */
[----:B0-----:R-:W-:-:S04]  /*69e0*/  @P2 LEA R3, R6, R3, 0x18 ;  /* 0x0000000306032211 */ /* 0x001fc800078ec0ff */
[----:B------:R0:W-:Y:S01]  /*69f0*/  @P2 SYNCS.ARRIVE.TRANS64.A1T0 RZ, [R3+URZ+0x118], RZ ;  /* 0x000118ff03ff29a7 */ /* 0x0001e2000810003f */
[----:B------:R-:W-:-:S04]  /*6a00*/  IADD3 R16, P2, R16, UR38, RZ ;  /* 0x0000002610107c10 */ /* 0x000fc8000ff5e0ff */
[----:B------:R-:W-:Y:S02]  /*6a10*/  IADD3.X R17, R17, UR44, RZ, P2, !PT ;  /* 0x0000002c11117c10 */ /* 0x000fe400097fe4ff */
[----:B0-----:R-:W-:Y:S02]  /*6a20*/  SEL R3, RZ, 0x1, !P0 ;  /* 0x00000001ff037807 */ /* 0x001fe40004000000 */
[----:B------:R-:W-:Y:S02]  /*6a30*/  ISETP.GE.U32.AND P0, PT, R16, UR4, PT ;  /* 0x0000000410007c0c */ /* 0x000fe4000bf06070 */
[----:B------:R-:W-:Y:S02]  /*6a40*/  LOP3.LUT R24, R24, R3, RZ, 0x3c, !PT ;  /* 0x0000000318187212 */ /* 0x000fe400078e3cff */
[----:B------:R-:W-:Y:S02]  /*6a50*/  ISETP.GE.U32.AND.EX P0, PT, R17, UR5, PT, P0 ;  /* 0x0000000511007c0c */ /* 0x000fe4000bf06100 */
[----:B------:R-:W-:-:S11]  /*6a60*/  @P1 LOP3.LUT R24, R24, 0x1, R5, 0x78, !PT ;  /* 0x0000000118181812 */ /* 0x000fd600078e7805 */
[----:B------:R-:W-:Y:S05]  /*6a70*/  @P0 BRA `(.L_x_126) ;  /* 0x0000000400480947 */ /* 0x000fea0003800000 */
[----:B------:R-:W-:Y:S01]  /*6a80*/  ULDC.64 UR4, c[0x0][0x628] ;  /* 0x00018a0000047ab9 */ /* 0x000fe20000000a00 */
[----:B------:R-:W0:Y:S01]  /*6a90*/  S2R R3, SR_CTAID.X ;  /* 0x0000000000037919 */ /* 0x000e220000002500 */
[----:B------:R-:W-:Y:S01]  /*6aa0*/  ISETP.NE.U32.AND P0, PT, RZ, UR4, PT ;  /* 0x00000004ff007c0c */ /* 0x000fe2000bf05070 */
[----:B------:R-:W-:Y:S01]  /*6ab0*/  ULDC UR7, c[0x0][0x630] ;  /* 0x00018c0000077ab9 */ /* 0x000fe20000000800 */
[----:B------:R-:W-:Y:S01]  /*6ac0*/  IMAD.MOV.U32 R4, RZ, RZ, R16 ;  /* 0x000000ffff047224 */ /* 0x000fe200078e0010 */
[----:B------:R-:W1:Y:S01]  /*6ad0*/  S2R R0, SR_CTAID.Y ;  /* 0x0000000000007919 */ /* 0x000e620000002600 */
[----:B------:R-:W-:Y:S01]  /*6ae0*/  ISETP.NE.AND.EX P0, PT, RZ, UR5, PT, P0 ;  /* 0x00000005ff007c0c */ /* 0x000fe2000bf05300 */
[----:B------:R-:W-:-:S12]  /*6af0*/  IMAD.MOV.U32 R5, RZ, RZ, R17 ;  /* 0x000000ffff057224 */ /* 0x000fd800078e0011 */
[----:B------:R-:W-:Y:S05]  /*6b00*/  @!P0 BRA `(.L_x_127) ;  /* 0x0000000000288947 */ /* 0x000fea0003800000 */
[----:B------:R-:W-:Y:S02]  /*6b10*/  ULDC UR6, c[0x0][0x634] ;  /* 0x00018d0000067ab9 */ /* 0x000fe40000000800 */
[----:B------:R-:W-:-:S05]  /*6b20*/  IADD3 R9, P0, R16, UR6, RZ ;  /* 0x0000000610097c10 */ /* 0x000fca000ff1e0ff */
[----:B------:R-:W-:-:S04]  /*6b30*/  IMAD.X R11, RZ, RZ, R17, P0 ;  /* 0x000000ffff0b7224 */ /* 0x000fc800000e0611 */
[----:B------:R-:W-:-:S04]  /*6b40*/  IMAD.WIDE.U32 R6, R11, UR4, RZ ;  /* 0x000000040b067c25 */ /* 0x000fc8000f8e00ff */
[----:B------:R-:W-:-:S04]  /*6b50*/  IMAD.WIDE.U32 R6, P0, R9, UR5, R6 ;  /* 0x0000000509067c25 */ /* 0x000fc8000f800006 */
[----:B------:R-:W-:-:S04]  /*6b60*/  IMAD.WIDE.U32 R8, R9, UR4, RZ ;  /* 0x0000000409087c25 */ /* 0x000fc8000f8e00ff */
[----:B------:R-:W-:Y:S01]  /*6b70*/  IMAD.X R5, RZ, RZ, RZ, P0 ;  /* 0x000000ffff057224 */ /* 0x000fe200000e06ff */
[----:B------:R-:W-:Y:S01]  /*6b80*/  IADD3 RZ, P0, R9, R6, RZ ;  /* 0x0000000609ff7210 */ /* 0x000fe20007f1e0ff */
[----:B------:R-:W-:-:S04]  /*6b90*/  IMAD.MOV.U32 R4, RZ, RZ, R7 ;  /* 0x000000ffff047224 */ /* 0x000fc800078e0007 */
[----:B------:R-:W-:-:S08]  /*6ba0*/  IMAD.WIDE.U32.X R4, R11, UR5, R4, P0 ;  /* 0x000000050b047c25 */ /* 0x000fd000080e0404 */
.L_x_127:
[--C-:B------:R-:W-:Y:S01]  /*6bb0*/  SHF.R.U64 R18, R4, UR7, R5.reuse ;  /* 0x0000000704127c19 */ /* 0x100fe20008001205 */
[----:B------:R-:W-:Y:S01]  /*6bc0*/  ULDC.64 UR4, c[0x0][0x620] ;  /* 0x0001880000047ab9 */ /* 0x000fe20000000a00 */
[----:B------:R-:W-:Y:S01]  /*6bd0*/  SHF.R.U32.HI R4, RZ, UR7, R5 ;  /* 0x00000007ff047c19 */ /* 0x000fe20008011605 */
[----:B------:R-:W-:Y:S01]  /*6be0*/  ULDC.64 UR8, c[0x0][0x640] ;  /* 0x0001900000087ab9 */ /* 0x000fe20000000a00 */
[----:B------:R-:W-:Y:S01]  /*6bf0*/  IADD3 R7, P0, RZ, -R18, RZ ;  /* 0x80000012ff077210 */ /* 0x000fe20007f1e0ff */
[----:B------:R-:W2:Y:S01]  /*6c00*/  LDC R13, c[0x0][0x148] ;  /* 0x00005200ff0d7b82 */ /* 0x000ea20000000800 */
[----:B0-----:R-:W-:Y:S01]  /*6c10*/  I2FP.F32.U32 R8, R3 ;  /* 0x0000000300087245 */ /* 0x001fe20000201000 */
[----:B------:R-:W-:Y:S02]  /*6c20*/  ULDC UR6, c[0x0][0x608] ;  /* 0x0001820000067ab9 */ /* 0x000fe40000000800 */
[----:B------:R-:W-:Y:S01]  /*6c30*/  IMAD.X R4, RZ, RZ, ~R4, P0 ;  /* 0x000000ffff047224 */ /* 0x000fe200000e0e04 */
[----:B------:R-:W-:-:S03]  /*6c40*/  ISETP.NE.U32.AND P0, PT, RZ, UR8, PT ;  /* 0x00000008ff007c0c */ /* 0x000fc6000bf05070 */
[----:B------:R-:W-:Y:S01]  /*6c50*/  IMAD R6, R4, UR4, RZ ;  /* 0x0000000404067c24 */ /* 0x000fe2000f8e02ff */
[----:B------:R-:W-:Y:S01]  /*6c60*/  ISETP.NE.AND.EX P0, PT, RZ, UR9, PT, P0 ;  /* 0x00000009ff007c0c */ /* 0x000fe2000bf05300 */
[----:B------:R-:W-:Y:S01]  /*6c70*/  IMAD.WIDE.U32 R4, R7, UR4, R16 ;  /* 0x0000000407047c25 */ /* 0x000fe2000f8e0010 */
[----:B------:R-:W-:-:S03]  /*6c80*/  ULDC UR4, c[0x0][0x150] ;  /* 0x0000540000047ab9 */ /* 0x000fc60000000800 */
[----:B------:R-:W-:Y:S01]  /*6c90*/  FMUL R8, R8, UR4 ;  /* 0x0000000408087c20 */ /* 0x000fe20008400000 */
[----:B------:R-:W-:Y:S01]  /*6ca0*/  IMAD R7, R7, UR5, R6 ;  /* 0x0000000507077c24 */ /* 0x000fe2000f8e0206 */
[----:B------:R-:W-:Y:S01]  /*6cb0*/  ULDC UR4, c[0x0][0x618] ;  /* 0x0001860000047ab9 */ /* 0x000fe20000000800 */
[----:B------:R-:W0:Y:S01]  /*6cc0*/  LDC R6, c[0x0][0x144] ;  /* 0x00005100ff067b82 */ /* 0x000e220000000800 */
[----:B------:R-:W-:Y:S01]  /*6cd0*/  ULDC UR5, c[0x0][0x154] ;  /* 0x0000550000057ab9 */ /* 0x000fe20000000800 */
[----:B------:R-:W-:Y:S01]  /*6ce0*/  IMAD.IADD R5, R5, 0x1, R7 ;  /* 0x0000000105057824 */ /* 0x000fe200078e0207 */
[----:B------:R-:W3:Y:S04]  /*6cf0*/  F2I.U32.TRUNC.NTZ R8, R8 ;  /* 0x0000000800087305 */ /* 0x000ee8000020f000 */
[----:B------:R-:W-:-:S02]  /*6d00*/  SHF.R.U64 R10, R4, UR4, R5 ;  /* 0x00000004040a7c19 */ /* 0x000fc40008001205 */
[----:B-1----:R-:W-:Y:S02]  /*6d10*/  I2FP.F32.U32 R4, R0 ;  /* 0x0000000000047245 */ /* 0x002fe40000201000 */
[----:B------:R-:W-:Y:S01]  /*6d20*/  SHF.R.U32.HI R5, RZ, UR4, R5 ;  /* 0x00000004ff057c19 */ /* 0x000fe20008011605 */
[----:B------:R-:W-:Y:S02]  /*6d30*/  ULDC UR4, c[0x0][0x658] ;  /* 0x0001960000047ab9 */ /* 0x000fe40000000800 */
[----:B------:R-:W-:Y:S01]  /*6d40*/  FMUL R7, R4, UR5 ;  /* 0x0000000504077c20 */ /* 0x000fe20008400000 */
[--C-:B------:R-:W-:Y:S02]  /*6d50*/  SHF.R.U64 R12, R10, UR6, R5.reuse ;  /* 0x000000060a0c7c19 */ /* 0x100fe40008001205 */
[----:B------:R-:W-:Y:S01]  /*6d60*/  SHF.R.U32.HI R5, RZ, UR6, R5 ;  /* 0x00000006ff057c19 */ /* 0x000fe20008011605 */
[----:B------:R1:W4:Y:S01]  /*6d70*/  F2I.U32.TRUNC.NTZ R14, R7 ;  /* 0x00000007000e7305 */ /* 0x000322000020f000 */
[----:B---3--:R-:W-:-:S02]  /*6d80*/  IMAD.MOV R8, RZ, RZ, -R8 ;  /* 0x000000ffff087224 */ /* 0x008fc400078e0a08 */
[--C-:B------:R-:W-:Y:S02]  /*6d90*/  SHF.R.U64 R11, R12, UR4, R5.reuse ;  /* 0x000000040c0b7c19 */ /* 0x100fe40008001205 */
[----:B------:R-:W-:Y:S01]  /*6da0*/  SHF.R.U32.HI R5, RZ, UR4, R5 ;  /* 0x00000004ff057c19 */ /* 0x000fe20008011605 */
[----:B0-----:R-:W-:Y:S02]  /*6db0*/  IMAD R3, R6, R8, R3 ;  /* 0x0000000806037224 */ /* 0x001fe400078e0203 */
[----:B------:R-:W-:Y:S01]  /*6dc0*/  IMAD.MOV.U32 R4, RZ, RZ, R11 ;  /* 0x000000ffff047224 */ /* 0x000fe200078e000b */
[----:B-12-4-:R-:W-:Y:S06]  /*6dd0*/  @!P0 BRA `(.L_x_128) ;  /* 0x0000000000288947 */ /* 0x016fec0003800000 */
        /* <DEDUP_REMOVED lines=10> */
.L_x_128:
[----:B------:R-:W-:Y:S01]  /*6e80*/  ISETP.NE.AND P0, PT, R2, 0x1, PT ;  /* 0x000000010200780c */ /* 0x000fe20003f05270 */
[----:B------:R-:W-:Y:S01]  /*6e90*/  ULDC UR4, c[0x0][0x648] ;  /* 0x0001920000047ab9 */ /* 0x000fe20000000800 */
[----:B------:R-:W-:Y:S01]  /*6ea0*/  IMAD.MOV R14, RZ, RZ, -R14 ;  /* 0x000000ffff0e7224 */ /* 0x000fe200078e0a0e */
[----:B------:R-:W-:Y:S01]  /*6eb0*/  SHF.R.U64 R5, R4, UR4, R5 ;  /* 0x0000000404057c19 */ /* 0x000fe20008001205 */
[----:B------:R-:W-:Y:S01]  /*6ec0*/  ULDC UR4, c[0x0][0x638] ;  /* 0x00018e0000047ab9 */ /* 0x000fe20000000800 */
[----:B------:R-:W-:Y:S01]  /*6ed0*/  LOP3.LUT R12, R12, UR45, RZ, 0xc0, !PT ;  /* 0x0000002d0c0c7c12 */ /* 0x000fe2000f8ec0ff */
[----:B------:R-:W-:Y:S01]  /*6ee0*/  ULDC UR5, c[0x0][0x610] ;  /* 0x0001840000057ab9 */ /* 0x000fe20000000800 */
[----:B------:R-:W-:-:S03]  /*6ef0*/  LOP3.LUT R22, R10, UR40, RZ, 0xc0, !PT ;  /* 0x000000280a167c12 */ /* 0x000fc6000f8ec0ff */
[----:B------:R-:W-:-:S03]  /*6f00*/  IMAD R12, R5, UR41, R12 ;  /* 0x00000029050c7c24 */ /* 0x000fc6000f8e020c */
[----:B------:R-:W-:Y:S02]  /*6f10*/  @P0 IMAD R3, R13, R14, R0 ;  /* 0x0000000e0d030224 */ /* 0x000fe400078e0200 */
[----:B------:R-:W-:Y:S02]  /*6f20*/  IMAD.MOV R0, RZ, RZ, -R5 ;  /* 0x000000ffff007224 */ /* 0x000fe400078e0a05 */
[----:B------:R-:W-:Y:S02]  /*6f30*/  IMAD R3, R12, UR5, R3 ;  /* 0x000000050c037c24 */ /* 0x000fe4000f8e0203 */
[----:B------:R-:W-:Y:S01]  /*6f40*/  IMAD R11, R0, UR4, R11 ;  /* 0x00000004000b7c24 */ /* 0x000fe2000f8e020b */
[----:B------:R-:W-:Y:S01]  /*6f50*/  ULDC UR4, c[0x0][0x600] ;  /* 0x0001800000047ab9 */ /* 0x000fe20000000800 */
[----:B------:R-:W-:Y:S02]  /*6f60*/  IMAD.MOV.U32 R0, RZ, RZ, 0x1 ;  /* 0x00000001ff007424 */ /* 0x000fe400078e00ff */
[----:B------:R-:W-:-:S05]  /*6f70*/  IMAD R22, R11, UR4, R22 ;  /* 0x000000040b167c24 */ /* 0x000fca000f8e0216 */
[----:B------:R-:W-:Y:S02]  /*6f80*/  SEL R19, R22, R3, !P0 ;  /* 0x0000000316137207 */ /* 0x000fe40004000000 */
[----:B------:R-:W-:-:S07]  /*6f90*/  SEL R22, R3, R22, !P0 ;  /* 0x0000001603167207 */ /* 0x000fce0004000000 */
.L_x_126:
[----:B------:R-:W-:Y:S05]  /*6fa0*/  BSYNC B0 ;  /* 0x0000000000007941 */ /* 0x000fea0003800000 */
.L_x_125:
[----:B------:R-:W-:-:S13]  /*6fb0*/  LOP3.LUT P0, RZ, R0, 0xff, RZ, 0xc0, !PT ;  /* 0x000000ff00ff7812 */ /* 0x000fda000780c0ff */
[----:B------:R-:W-:Y:S05]  /*6fc0*/  @P0 BRA `(.L_x_129) ;  /* 0xfffffff000a00947 */ /* 0x000fea000383ffff */
[----:B------:R-:W-:Y:S05]  /*6fd0*/  BSYNC B7 ;  /* 0x0000000000077941 */ /* 0x000fea0003800000 */
.L_x_115:
[----:B------:R-:W-:-:S03]  /*6fe0*/  UMOV UR4, 0xffffffff ;  /* 0xffffffff00047882 */ /* 0x000fc60000000000 */
[----:B------:R-:W-:Y:S05]  /*6ff0*/  BRA.DIV UR4, `(.L_x_130) ;  /* 0x0000000a04e07947 */ /* 0x000fea000b800000 */
[----:B------:R-:W-:-:S13]  /*7000*/  ELECT P6, URZ, PT ;  /* 0x00000000003f782f */ /* 0x000fda00038c0000 */
.L_x_158:
[----:B------:R-:W-:Y:S04]  /*7010*/  BSSY B0, `(.L_x_131) ;  /* 0x0000086000007945 */ /* 0x000fe80003800000 */
[----:B------:R-:W-:Y:S05]  /*7020*/  @!P6 BRA `(.L_x_132) ;  /* 0x000000080010e947 */ /* 0x000fea0003800000 */
[----:B------:R-:W-:-:S04]  /*7030*/  ULOP3.LUT UR4, UR42, 0x2, URZ, 0xfc, !UPT ;  /* 0x000000022a047892 */ /* 0x000fc8000f8efc3f */
[----:B------:R-:W-:-:S06]  /*7040*/  UISETP.NE.AND UP0, UPT, UR4, 0x3, UPT ;  /* 0x000000030400788c */ /* 0x000fcc000bf05270 */
[----:B------:R-:W-:-:S13]  /*7050*/  PLOP3.LUT P0, PT, PT, PT, UP0, 0x80, 0x0 ;  /* 0x000000000000781c */ /* 0x000fda0003f0f008 */
[----:B------:R-:W-:Y:S05]  /*7060*/  @!P0 BRA `(.L_x_133) ;  /* 0x0000000000048947 */ /* 0x000fea0003800000 */
[----:B------:R-:W-:Y:S01]  /*7070*/  BPT.TRAP 0x1 ;  /* 0x000000040000795c */ /* 0x000fe20000300000 */
.L_x_133:
[----:B------:R-:W0:Y:S01]  /*7080*/  S2R R3, SR_CgaCtaId ;  /* 0x0000000000037919 */ /* 0x000e220000008800 */
[----:B------:R-:W-:Y:S02]  /*7090*/  MOV R0, 0x400 ;  /* 0x0000040000007802 */ /* 0x000fe40000000f00 */
[----:B------:R-:W-:Y:S02]  /*70a0*/  SHF.L.U32 R2, R24, 0x1f, RZ ;  /* 0x0000001f18027819 */ /* 0x000fe400000006ff */
[----:B0-----:R-:W-:-:S05]  /*70b0*/  LEA R0, R3, R0, 0x18 ;  /* 0x0000000003007211 */ /* 0x001fca00078ec0ff */
[----:B------:R-:W-:-:S04]  /*70c0*/  VIADD R0, R0, 0x70 ;  /* 0x0000007000007836 */ /* 0x000fc80000000000 */
[C---:B------:R-:W-:Y:S02]  /*70d0*/  IMAD R5, R25.reuse, 0x8, R0 ;  /* 0x0000000819057824 */ /* 0x040fe400078e0200 */
[----:B------:R-:W-:Y:S02]  /*70e0*/  VIADD R25, R25, 0x1 ;  /* 0x0000000119197836 */ /* 0x000fe40000000000 */
[----:B------:R-:W0:Y:S03]  /*70f0*/  SYNCS.PHASECHK.TRANS64.TRYWAIT P0, [R5+URZ], R2 ;  /* 0x00000002050075a7 */ /* 0x000e26000800017f */
[----:B------:R-:W-:-:S04]  /*7100*/  ISETP.NE.AND P1, PT, R25, 0xe, PT ;  /* 0x0000000e1900780c */ /* 0x000fc80003f25270 */
[----:B------:R-:W-:Y:S02]  /*7110*/  SEL R3, RZ, 0x1, P1 ;  /* 0x00000001ff037807 */ /* 0x000fe40000800000 */
[----:B------:R-:W-:Y:S02]  /*7120*/  SEL R25, R25, RZ, P1 ;  /* 0x000000ff19197207 */ /* 0x000fe40000800000 */
[----:B------:R-:W-:-:S03]  /*7130*/  LOP3.LUT R24, R24, R3, RZ, 0x3c, !PT ;  /* 0x0000000318187212 */ /* 0x000fc600078e3cff */
[----:B------:R-:W-:Y:S01]  /*7140*/  IMAD R7, R25, 0x8, R0 ;  /* 0x0000000819077824 */ /* 0x000fe200078e0200 */
[----:B------:R-:W-:Y:S01]  /*7150*/  SHF.L.U32 R4, R24, 0x1f, RZ ;  /* 0x0000001f18047819 */ /* 0x000fe200000006ff */
[----:B0-----:R-:W-:Y:S06]  /*7160*/  @!P0 BRA `(.L_x_134) ;  /* 0x0000000800a48947 */ /* 0x001fec0003800000 */
.L_x_159:
[----:B------:R-:W1:Y:S01]  /*7170*/  SYNCS.PHASECHK.TRANS64.TRYWAIT P0, [R7+URZ], R4 ;  /* 0x00000004070075a7 */ /* 0x000e62000800017f */
[----:B0-----:R-:W-:-:S05]  /*7180*/  VIADD R2, R25, 0x1 ;  /* 0x0000000119027836 */ /* 0x001fca0000000000 */
[----:B------:R-:W-:-:S04]  /*7190*/  ISETP.NE.AND P1, PT, R2, 0xe, PT ;  /* 0x0000000e0200780c */ /* 0x000fc80003f25270 */
[----:B------:R-:W-:Y:S02]  /*71a0*/  SEL R3, RZ, 0x1, P1 ;  /* 0x00000001ff037807 */ /* 0x000fe40000800000 */
[----:B------:R-:W-:Y:S02]  /*71b0*/  SEL R9, R2, RZ, P1 ;  /* 0x000000ff02097207 */ /* 0x000fe40000800000 */
[----:B------:R-:W-:-:S03]  /*71c0*/  LOP3.LUT R24, R24, R3, RZ, 0x3c, !PT ;  /* 0x0000000318187212 */ /* 0x000fc600078e3cff */
[----:B------:R-:W-:Y:S01]  /*71d0*/  IMAD R6, R9, 0x8, R0 ;  /* 0x0000000809067824 */ /* 0x000fe200078e0200 */
[----:B------:R-:W-:Y:S01]  /*71e0*/  SHF.L.U32 R5, R24, 0x1f, RZ ;  /* 0x0000001f18057819 */ /* 0x000fe200000006ff */
[----:B-1----:R-:W-:Y:S06]  /*71f0*/  @!P0 BRA `(.L_x_135) ;  /* 0x0000000800948947 */ /* 0x002fec0003800000 */
.L_x_160:
[----:B------:R-:W1:Y:S01]  /*7200*/  SYNCS.PHASECHK.TRANS64.TRYWAIT P0, [R6+URZ], R5 ;  /* 0x00000005060075a7 */ /* 0x000e62000800017f */
[----:B------:R-:W-:-:S05]  /*7210*/  VIADD R2, R9, 0x1 ;  /* 0x0000000109027836 */ /* 0x000fca0000000000 */
[----:B------:R-:W-:-:S04]  /*7220*/  ISETP.NE.AND P1, PT, R2, 0xe, PT ;  /* 0x0000000e0200780c */ /* 0x000fc80003f25270 */
[----:B------:R-:W-:Y:S02]  /*7230*/  SEL R3, RZ, 0x1, P1 ;  /* 0x00000001ff037807 */ /* 0x000fe40000800000 */
[----:B0-----:R-:W-:Y:S02]  /*7240*/  SEL R7, R2, RZ, P1 ;  /* 0x000000ff02077207 */ /* 0x001fe40000800000 */
[----:B------:R-:W-:-:S03]  /*7250*/  LOP3.LUT R24, R24, R3, RZ, 0x3c, !PT ;  /* 0x0000000318187212 */ /* 0x000fc600078e3cff */
[----:B------:R-:W-:Y:S01]  /*7260*/  IMAD R9, R7, 0x8, R0 ;  /* 0x0000000807097824 */ /* 0x000fe200078e0200 */
[----:B------:R-:W-:Y:S01]  /*7270*/  SHF.L.U32 R4, R24, 0x1f, RZ ;  /* 0x0000001f18047819 */ /* 0x000fe200000006ff */
[----:B-1----:R-:W-:Y:S06]  /*7280*/  @!P0 BRA `(.L_x_136) ;  /* 0x0000000800848947 */ /* 0x002fec0003800000 */
.L_x_161:
[----:B------:R-:W1:Y:S01]  /*7290*/  SYNCS.PHASECHK.TRANS64.TRYWAIT P0, [R9+URZ], R4 ;  /* 0x00000004090075a7 */ /* 0x000e62000800017f */
[----:B------:R-:W-:-:S05]  /*72a0*/  VIADD R2, R7, 0x1 ;  /* 0x0000000107027836 */ /* 0x000fca0000000000 */
[----:B------:R-:W-:-:S04]  /*72b0*/  ISETP.NE.AND P1, PT, R2, 0xe, PT ;  /* 0x0000000e0200780c */ /* 0x000fc80003f25270 */
[----:B------:R-:W-:Y:S02]  /*72c0*/  SEL R3, RZ, 0x1, P1 ;  /* 0x00000001ff037807 */ /* 0x000fe40000800000 */
[----:B------:R-:W-:Y:S02]  /*72d0*/  SEL R7, R2, RZ, P1 ;  /* 0x000000ff02077207 */ /* 0x000fe40000800000 */
[----:B------:R-:W-:-:S03]  /*72e0*/  LOP3.LUT R24, R24, R3, RZ, 0x3c, !PT ;  /* 0x0000000318187212 */ /* 0x000fc600078e3cff */
[----:B0-----:R-:W-:Y:S01]  /*72f0*/  IMAD R6, R7, 0x8, R0 ;  /* 0x0000000807067824 */ /* 0x001fe200078e0200 */
[----:B------:R-:W-:Y:S01]  /*7300*/  SHF.L.U32 R5, R24, 0x1f, RZ ;  /* 0x0000001f18057819 */ /* 0x000fe200000006ff */
[----:B-1----:R-:W-:Y:S06]  /*7310*/  @!P0 BRA `(.L_x_137) ;  /* 0x0000000800748947 */ /* 0x002fec0003800000 */
.L_x_162:
        /* <DEDUP_REMOVED lines=9> */
.L_x_163:
        /* <DEDUP_REMOVED lines=9> */
.L_x_164:
        /* <DEDUP_REMOVED lines=9> */
.L_x_165:
        /* <DEDUP_REMOVED lines=9> */
.L_x_166:
        /* <DEDUP_REMOVED lines=9> */
.L_x_167:
        /* <DEDUP_REMOVED lines=9> */
.L_x_168:
        /* <DEDUP_REMOVED lines=9> */
.L_x_169:
        /* <DEDUP_REMOVED lines=9> */
.L_x_170:
[----:B------:R-:W1:Y:S01]  /*77a0*/  SYNCS.PHASECHK.TRANS64.TRYWAIT P0, [R6+URZ], R5 ;  /* 0x00000005060075a7 */ /* 0x000e62000800017f */
[----:B------:R-:W-:-:S05]  /*77b0*/  VIADD R2, R7, 0x1 ;  /* 0x0000000107027836 */ /* 0x000fca0000000000 */
[----:B------:R-:W-:-:S04]  /*77c0*/  ISETP.NE.AND P1, PT, R2, 0xe, PT ;  /* 0x0000000e0200780c */ /* 0x000fc80003f25270 */
[----:B0-----:R-:W-:Y:S02]  /*77d0*/  SEL R4, RZ, 0x1, P1 ;  /* 0x00000001ff047807 */ /* 0x001fe40000800000 */
[----:B------:R-:W-:Y:S02]  /*77e0*/  SEL R3, R2, RZ, P1 ;  /* 0x000000ff02037207 */ /* 0x000fe40000800000 */
[----:B------:R-:W-:Y:S01]  /*77f0*/  LOP3.LUT R4, R11, R4, RZ, 0x3c, !PT ;  /* 0x000000040b047212 */ /* 0x000fe200078e3cff */
[----:B-1----:R-:W-:Y:S06]  /*7800*/  @!P0 BRA `(.L_x_146) ;  /* 0x0000000400ec8947 */ /* 0x002fec0003800000 */
.L_x_171:
[----:B------:R-:W-:Y:S01]  /*7810*/  IMAD R3, R3, 0x8, R0 ;  /* 0x0000000803037824 */ /* 0x000fe200078e0200 */
[----:B------:R-:W-:-:S07]  /*7820*/  SHF.L.U32 R0, R4, 0x1f, RZ ;  /* 0x0000001f04007819 */ /* 0x000fce00000006ff */
.L_x_147:
[----:B-1----:R1:W2:Y:S02]  /*7830*/  SYNCS.PHASECHK.TRANS64.TRYWAIT P0, [R3+URZ], R0 ;  /* 0x00000000030075a7 */ /* 0x0022a4000800017f */
[----:B--2---:R-:W-:Y:S05]  /*7840*/  @!P0 NANOSLEEP.SYNCS 0x989680 ;  /* 0x009896800000895d */ /* 0x004fea0003900000 */
[----:B------:R-:W2:Y:S02]  /*7850*/  @!P0 SYNCS.PHASECHK.TRANS64 P0, [R3+URZ], R0 ;  /* 0x00000000030085a7 */ /* 0x000ea4000800007f */
[----:B--2---:R-:W-:Y:S05]  /*7860*/  @!P0 BRA `(.L_x_147) ;  /* 0xfffffffc00f08947 */ /* 0x004fea000383ffff */
.L_x_132:
[----:B------:R-:W-:Y:S05]  /*7870*/  BSYNC B0 ;  /* 0x0000000000007941 */ /* 0x000fea0003800000 */
.L_x_131:
[----:B------:R-:W-:Y:S05]  /*7880*/  EXIT ;  /* 0x000000000000794d */ /* 0x000fea0003800000 */
.L_x_16:
[----:B0-----:R-:W-:-:S04]  /*7890*/  IMAD.U32 R3, RZ, RZ, UR50 ;  /* 0x00000032ff037e24 */ /* 0x001fc8000f8e00ff */
[----:B------:R0:W1:Y:S03]  /*78a0*/  SYNCS.PHASECHK.TRANS64.TRYWAIT P0, [R3+URZ], R0 ;  /* 0x00000000030075a7 */ /* 0x000066000800017f */
[----:B-1----:R-:W-:Y:S05]  /*78b0*/  @!P0 NANOSLEEP.SYNCS 0x989680 ;  /* 0x009896800000895d */ /* 0x002fea0003900000 */
[----:B------:R-:W1:Y:S02]  /*78c0*/  @!P0 SYNCS.PHASECHK.TRANS64 P0, [R3+URZ], R0 ;  /* 0x00000000030085a7 */ /* 0x000e64000800007f */
[----:B-1----:R-:W-:Y:S05]  /*78d0*/  @!P0 BRA `(.L_x_16) ;  /* 0xfffffffc00ec8947 */ /* 0x002fea000383ffff */
[----:B------:R-:W-:Y:S05]  /*78e0*/  BRA `(.L_x_148) ;  /* 0xffffff9c00707947 */ /* 0x000fea000383ffff */
.L_x_20:
[----:B------:R-:W-:Y:S01]  /*78f0*/  CS2R R12, SRZ ;  /* 0x00000000000c7805 */ /* 0x000fe2000001ff00 */
[----:B------:R-:W-:Y:S02]  /*7900*/  IMAD.MOV.U32 R11, RZ, RZ, 0x1f ;  /* 0x0000001fff0b7424 */ /* 0x000fe400078e00ff */
[----:B------:R-:W-:-:S07]  /*7910*/  IMAD.MOV.U32 R15, RZ, RZ, -0x1 ;  /* 0xffffffffff0f7424 */ /* 0x000fce00078e00ff */
[----:B-----5:R-:W-:Y:S05]  /*7920*/  WARPSYNC.COLLECTIVE R15, `(.L_x_149) ;  /* 0x000000000f087348 */ /* 0x020fea0003c00000 */
[----:B------:R0:W1:Y:S02]  /*7930*/  SHFL.IDX P6, R14, R13, R12, R11 ;  /* 0x0000000c0d0e7389 */ /* 0x00006400000c000b */
[----:B01---5:R-:W-:Y:S01]  /*7940*/  ENDCOLLECTIVE ;  /* 0x000000000000791b */ /* 0x023fe20003800000 */
.L_x_149:
[----:B------:R-:W-:Y:S05]  /*7950*/  BRA `(.L_x_150) ;  /* 0xffffffa000447947 */ /* 0x000fea000383ffff */
.L_x_24:
[----:B-1----:R1:W2:Y:S02]  /*7960*/  SYNCS.PHASECHK.TRANS64.TRYWAIT P1, [R3+URZ], R0 ;  /* 0x00000000030075a7 */ /* 0x0022a4000802017f */
[----:B--2---:R-:W-:Y:S05]  /*7970*/  @!P1 NANOSLEEP.SYNCS 0x989680 ;  /* 0x009896800000995d */ /* 0x004fea0003900000 */
[----:B------:R-:W2:Y:S02]  /*7980*/  @!P1 SYNCS.PHASECHK.TRANS64 P1, [R3+URZ], R0 ;  /* 0x00000000030095a7 */ /* 0x000ea4000802007f */
[----:B--2---:R-:W-:Y:S05]  /*7990*/  @!P1 BRA `(.L_x_24) ;  /* 0xfffffffc00f09947 */ /* 0x004fea000383ffff */
[----:B------:R-:W-:Y:S05]  /*79a0*/  BRA `(.L_x_23) ;  /* 0xffffffa000607947 */ /* 0x000fea000383ffff */
.L_x_29:
[----:B0-----:R0:W1:Y:S02]  /*79b0*/  SYNCS.PHASECHK.TRANS64.TRYWAIT P1, [R3+URZ], R78 ;  /* 0x0000004e030075a7 */ /* 0x001064000802017f */
[----:B-1----:R-:W-:Y:S05]  /*79c0*/  @!P1 NANOSLEEP.SYNCS 0x989680 ;  /* 0x009896800000995d */ /* 0x002fea0003900000 */
[----:B------:R-:W1:Y:S02]  /*79d0*/  @!P1 SYNCS.PHASECHK.TRANS64 P1, [R3+URZ], R78 ;  /* 0x0000004e030095a7 */ /* 0x000e64000802007f */
[----:B-1----:R-:W-:Y:S05]  /*79e0*/  @!P1 BRA `(.L_x_29) ;  /* 0xfffffffc00f09947 */ /* 0x002fea000383ffff */
[----:B------:R-:W-:Y:S05]  /*79f0*/  BRA `(.L_x_28) ;  /* 0xffffffa800e47947 */ /* 0x000fea000383ffff */
.L_x_37:
[----:B0-----:R0:W1:Y:S02]  /*7a00*/  SYNCS.PHASECHK.TRANS64.TRYWAIT P1, [R15+URZ], R80 ;  /* 0x000000500f0075a7 */ /* 0x001064000802017f */
[----:B-1----:R-:W-:Y:S05]  /*7a10*/  @!P1 NANOSLEEP.SYNCS 0x989680 ;  /* 0x009896800000995d */ /* 0x002fea0003900000 */
[----:B------:R-:W1:Y:S02]  /*7a20*/  @!P1 SYNCS.PHASECHK.TRANS64 P1, [R15+URZ], R80 ;  /* 0x000000500f0095a7 */ /* 0x000e64000802007f */
[----:B-1----:R-:W-:Y:S05]  /*7a30*/  @!P1 BRA `(.L_x_37) ;  /* 0xfffffffc00f09947 */ /* 0x002fea000383ffff */
[----:B------:R-:W-:Y:S05]  /*7a40*/  BRA `(.L_x_36) ;  /* 0xffffffb4007c7947 */ /* 0x000fea000383ffff */
.L_x_43:
[----:B-1----:R-:W-:-:S04]  /*7a50*/  IMAD.U32 R3, RZ, RZ, UR50 ;  /* 0x00000032ff037e24 */ /* 0x002fc8000f8e00ff */
[----:B------:R1:W2:Y:S03]  /*7a60*/  SYNCS.PHASECHK.TRANS64.TRYWAIT P0, [R3+URZ+0x10], R0 ;  /* 0x00001000030075a7 */ /* 0x0002a6000800017f */
[----:B--2---:R-:W-:Y:S05]  /*7a70*/  @!P0 NANOSLEEP.SYNCS 0x989680 ;  /* 0x009896800000895d */ /* 0x004fea0003900000 */
[----:B------:R-:W2:Y:S02]  /*7a80*/  @!P0 SYNCS.PHASECHK.TRANS64 P0, [R3+URZ+0x10], R0 ;  /* 0x00001000030085a7 */ /* 0x000ea4000800007f */
[----:B--2---:R-:W-:Y:S05]  /*7a90*/  @!P0 BRA `(.L_x_43) ;  /* 0xfffffffc00ec8947 */ /* 0x004fea000383ffff */
[----:B------:R-:W-:Y:S05]  /*7aa0*/  BRA `(.L_x_151) ;  /* 0xffffffc000787947 */ /* 0x000fea000383ffff */
.L_x_116:
[----:B------:R-:W-:Y:S01]  /*7ab0*/  BSSY B0, `(.L_x_152) ;  /* 0x0000006000007945 */ /* 0x000fe20003800000 */
[----:B------:R-:W-:-:S07]  /*7ac0*/  IMAD.MOV.U32 R15, RZ, RZ, -0x1 ;  /* 0xffffffffff0f7424 */ /* 0x000fce00078e00ff */
[----:B-----5:R-:W-:Y:S05]  /*7ad0*/  WARPSYNC.COLLECTIVE R15, `(.L_x_153) ;  /* 0x000000000f0c7348 */ /* 0x020fea0003c00000 */
[----:B------:R-:W-:Y:S02]  /*7ae0*/  ELECT P6, UR62, PT ;  /* 0x00000000003e782f */ /* 0x000fe400038c0000 */
[----:B------:R-:W-:Y:S01]  /*7af0*/  MOV R14, UR62 ;  /* 0x0000003e000e7c02 */ /* 0x000fe20008000f00 */
[----:B-----5:R-:W-:Y:S10]  /*7b00*/  ENDCOLLECTIVE ;  /* 0x000000000000791b */ /* 0x020ff40003800000 */
.L_x_153:
[----:B------:R-:W-:Y:S05]  /*7b10*/  BSYNC B0 ;  /* 0x0000000000007941 */ /* 0x000fea0003800000 */
.L_x_152:
[----:B------:R-:W-:Y:S05]  /*7b20*/  BRA `(.L_x_154) ;  /* 0xffffffe400d47947 */ /* 0x000fea000383ffff */
.L_x_121:
[----:B0-----:R0:W2:Y:S02]  /*7b30*/  SYNCS.PHASECHK.TRANS64.TRYWAIT P0, [R6+URZ+0x70], R3 ;  /* 0x00007003060075a7 */ /* 0x0010a4000800017f */
[----:B--2---:R-:W-:Y:S05]  /*7b40*/  @!P0 NANOSLEEP.SYNCS 0x989680 ;  /* 0x009896800000895d */ /* 0x004fea0003900000 */
[----:B------:R-:W2:Y:S02]  /*7b50*/  @!P0 SYNCS.PHASECHK.TRANS64 P0, [R6+URZ+0x70], R3 ;  /* 0x00007003060085a7 */ /* 0x000ea4000800007f */
[----:B--2---:R-:W-:Y:S05]  /*7b60*/  @!P0 BRA `(.L_x_121) ;  /* 0xfffffffc00f08947 */ /* 0x004fea000383ffff */
[----:B------:R-:W-:Y:S05]  /*7b70*/  BRA `(.L_x_155) ;  /* 0xffffffe800a87947 */ /* 0x000fea000383ffff */
.L_x_130:
[----:B------:R-:W-:Y:S01]  /*7b80*/  BSSY B0, `(.L_x_156) ;  /* 0x0000006000007945 */ /* 0x000fe20003800000 */
[----:B------:R-:W-:-:S07]  /*7b90*/  IMAD.MOV.U32 R15, RZ, RZ, -0x1 ;  /* 0xffffffffff0f7424 */ /* 0x000fce00078e00ff */
[----:B-----5:R-:W-:Y:S05]  /*7ba0*/  WARPSYNC.COLLECTIVE R15, `(.L_x_157) ;  /* 0x000000000f0c7348 */ /* 0x020fea0003c00000 */
[----:B------:R-:W-:Y:S02]  /*7bb0*/  ELECT P6, UR62, PT ;  /* 0x00000000003e782f */ /* 0x000fe400038c0000 */
[----:B------:R-:W-:Y:S01]  /*7bc0*/  MOV R14, UR62 ;  /* 0x0000003e000e7c02 */ /* 0x000fe20008000f00 */
[----:B-----5:R-:W-:Y:S10]  /*7bd0*/  ENDCOLLECTIVE ;  /* 0x000000000000791b */ /* 0x020ff40003800000 */
.L_x_157:
[----:B------:R-:W-:Y:S05]  /*7be0*/  BSYNC B0 ;  /* 0x0000000000007941 */ /* 0x000fea0003800000 */
.L_x_156:
[----:B------:R-:W-:Y:S05]  /*7bf0*/  BRA `(.L_x_158) ;  /* 0xfffffff400047947 */ /* 0x000fea000383ffff */
.L_x_134:
[----:B0-----:R0:W1:Y:S02]  /*7c00*/  SYNCS.PHASECHK.TRANS64.TRYWAIT P0, [R5+URZ], R2 ;  /* 0x00000002050075a7 */ /* 0x001064000800017f */
[----:B-1----:R-:W-:Y:S05]  /*7c10*/  @!P0 NANOSLEEP.SYNCS 0x989680 ;  /* 0x009896800000895d */ /* 0x002fea0003900000 */
[----:B------:R-:W1:Y:S02]  /*7c20*/  @!P0 SYNCS.PHASECHK.TRANS64 P0, [R5+URZ], R2 ;  /* 0x00000002050085a7 */ /* 0x000e64000800007f */
[----:B-1----:R-:W-:Y:S05]  /*7c30*/  @!P0 BRA `(.L_x_134) ;  /* 0xfffffffc00f08947 */ /* 0x002fea000383ffff */
[----:B------:R-:W-:Y:S05]  /*7c40*/  BRA `(.L_x_159) ;  /* 0xfffffff400487947 */ /* 0x000fea000383ffff */
.L_x_135:
[----:B0-----:R0:W1:Y:S02]  /*7c50*/  SYNCS.PHASECHK.TRANS64.TRYWAIT P0, [R7+URZ], R4 ;  /* 0x00000004070075a7 */ /* 0x001064000800017f */
[----:B-1----:R-:W-:Y:S05]  /*7c60*/  @!P0 NANOSLEEP.SYNCS 0x989680 ;  /* 0x009896800000895d */ /* 0x002fea0003900000 */
[----:B------:R-:W1:Y:S02]  /*7c70*/  @!P0 SYNCS.PHASECHK.TRANS64 P0, [R7+URZ], R4 ;  /* 0x00000004070085a7 */ /* 0x000e64000800007f */
[----:B-1----:R-:W-:Y:S05]  /*7c80*/  @!P0 BRA `(.L_x_135) ;  /* 0xfffffffc00f08947 */ /* 0x002fea000383ffff */
[----:B------:R-:W-:Y:S05]  /*7c90*/  BRA `(.L_x_160) ;  /* 0xfffffff400587947 */ /* 0x000fea000383ffff */
.L_x_136:
[----:B0-----:R0:W1:Y:S02]  /*7ca0*/  SYNCS.PHASECHK.TRANS64.TRYWAIT P0, [R6+URZ], R5 ;  /* 0x00000005060075a7 */ /* 0x001064000800017f */
[----:B-1----:R-:W-:Y:S05]  /*7cb0*/  @!P0 NANOSLEEP.SYNCS 0x989680 ;  /* 0x009896800000895d */ /* 0x002fea0003900000 */
[----:B------:R-:W1:Y:S02]  /*7cc0*/  @!P0 SYNCS.PHASECHK.TRANS64 P0, [R6+URZ], R5 ;  /* 0x00000005060085a7 */ /* 0x000e64000800007f */
[----:B-1----:R-:W-:Y:S05]  /*7cd0*/  @!P0 BRA `(.L_x_136) ;  /* 0xfffffffc00f08947 */ /* 0x002fea000383ffff */
[----:B------:R-:W-:Y:S05]  /*7ce0*/  BRA `(.L_x_161) ;  /* 0xfffffff400687947 */ /* 0x000fea000383ffff */
.L_x_137:
[----:B0-----:R0:W1:Y:S02]  /*7cf0*/  SYNCS.PHASECHK.TRANS64.TRYWAIT P0, [R9+URZ], R4 ;  /* 0x00000004090075a7 */ /* 0x001064000800017f */
[----:B-1----:R-:W-:Y:S05]  /*7d00*/  @!P0 NANOSLEEP.SYNCS 0x989680 ;  /* 0x009896800000895d */ /* 0x002fea0003900000 */
[----:B------:R-:W1:Y:S02]  /*7d10*/  @!P0 SYNCS.PHASECHK.TRANS64 P0, [R9+URZ], R4 ;  /* 0x00000004090085a7 */ /* 0x000e64000800007f */
[----:B-1----:R-:W-:Y:S05]  /*7d20*/  @!P0 BRA `(.L_x_137) ;  /* 0xfffffffc00f08947 */ /* 0x002fea000383ffff */
[----:B------:R-:W-:Y:S05]  /*7d30*/  BRA `(.L_x_162) ;  /* 0xfffffff400787947 */ /* 0x000fea000383ffff */
.L_x_138:
[----:B0-----:R0:W1:Y:S02]  /*7d40*/  SYNCS.PHASECHK.TRANS64.TRYWAIT P0, [R6+URZ], R5 ;  /* 0x00000005060075a7 */ /* 0x001064000800017f */
[----:B-1----:R-:W-:Y:S05]  /*7d50*/  @!P0 NANOSLEEP.SYNCS 0x989680 ;  /* 0x009896800000895d */ /* 0x002fea0003900000 */
[----:B------:R-:W1:Y:S02]  /*7d60*/  @!P0 SYNCS.PHASECHK.TRANS64 P0, [R6+URZ], R5 ;  /* 0x00000005060085a7 */ /* 0x000e64000800007f */
[----:B-1----:R-:W-:Y:S05]  /*7d70*/  @!P0 BRA `(.L_x_138) ;  /* 0xfffffffc00f08947 */ /* 0x002fea000383ffff */
[----:B------:R-:W-:Y:S05]  /*7d80*/  BRA `(.L_x_163) ;  /* 0xfffffff400887947 */ /* 0x000fea000383ffff */
.L_x_139:
[----:B0-----:R0:W1:Y:S02]  /*7d90*/  SYNCS.PHASECHK.TRANS64.TRYWAIT P0, [R9+URZ], R4 ;  /* 0x00000004090075a7 */ /* 0x001064000800017f */
[----:B-1----:R-:W-:Y:S05]  /*7da0*/  @!P0 NANOSLEEP.SYNCS 0x989680 ;  /* 0x009896800000895d */ /* 0x002fea0003900000 */
[----:B------:R-:W1:Y:S02]  /*7db0*/  @!P0 SYNCS.PHASECHK.TRANS64 P0, [R9+URZ], R4 ;  /* 0x00000004090085a7 */ /* 0x000e64000800007f */
[----:B-1----:R-:W-:Y:S05]  /*7dc0*/  @!P0 BRA `(.L_x_139) ;  /* 0xfffffffc00f08947 */ /* 0x002fea000383ffff */
[----:B------:R-:W-:Y:S05]  /*7dd0*/  BRA `(.L_x_164) ;  /* 0xfffffff400987947 */ /* 0x000fea000383ffff */
.L_x_140:
[----:B0-----:R0:W1:Y:S02]  /*7de0*/  SYNCS.PHASECHK.TRANS64.TRYWAIT P0, [R6+URZ], R5 ;  /* 0x00000005060075a7 */ /* 0x001064000800017f */
[----:B-1----:R-:W-:Y:S05]  /*7df0*/  @!P0 NANOSLEEP.SYNCS 0x989680 ;  /* 0x009896800000895d */ /* 0x002fea0003900000 */
[----:B------:R-:W1:Y:S02]  /*7e00*/  @!P0 SYNCS.PHASECHK.TRANS64 P0, [R6+URZ], R5 ;  /* 0x00000005060085a7 */ /* 0x000e64000800007f */
[----:B-1----:R-:W-:Y:S05]  /*7e10*/  @!P0 BRA `(.L_x_140) ;  /* 0xfffffffc00f08947 */ /* 0x002fea000383ffff */
[----:B------:R-:W-:Y:S05]  /*7e20*/  BRA `(.L_x_165) ;  /* 0xfffffff400a87947 */ /* 0x000fea000383ffff */
.L_x_141:
[----:B0-----:R0:W1:Y:S02]  /*7e30*/  SYNCS.PHASECHK.TRANS64.TRYWAIT P0, [R9+URZ], R4 ;  /* 0x00000004090075a7 */ /* 0x001064000800017f */
[----:B-1----:R-:W-:Y:S05]  /*7e40*/  @!P0 NANOSLEEP.SYNCS 0x989680 ;  /* 0x009896800000895d */ /* 0x002fea0003900000 */
[----:B------:R-:W1:Y:S02]  /*7e50*/  @!P0 SYNCS.PHASECHK.TRANS64 P0, [R9+URZ], R4 ;  /* 0x00000004090085a7 */ /* 0x000e64000800007f */
[----:B-1----:R-:W-:Y:S05]  /*7e60*/  @!P0 BRA `(.L_x_141) ;  /* 0xfffffffc00f08947 */ /* 0x002fea000383ffff */
[----:B------:R-:W-:Y:S05]  /*7e70*/  BRA `(.L_x_166) ;  /* 0xfffffff400b87947 */ /* 0x000fea000383ffff */
.L_x_142:
[----:B0-----:R0:W1:Y:S02]  /*7e80*/  SYNCS.PHASECHK.TRANS64.TRYWAIT P0, [R6+URZ], R5 ;  /* 0x00000005060075a7 */ /* 0x001064000800017f */
[----:B-1----:R-:W-:Y:S05]  /*7e90*/  @!P0 NANOSLEEP.SYNCS 0x989680 ;  /* 0x009896800000895d */ /* 0x002fea0003900000 */
[----:B------:R-:W1:Y:S02]  /*7ea0*/  @!P0 SYNCS.PHASECHK.TRANS64 P0, [R6+URZ], R5 ;  /* 0x00000005060085a7 */ /* 0x000e64000800007f */
[----:B-1----:R-:W-:Y:S05]  /*7eb0*/  @!P0 BRA `(.L_x_142) ;  /* 0xfffffffc00f08947 */ /* 0x002fea000383ffff */
[----:B------:R-:W-:Y:S05]  /*7ec0*/  BRA `(.L_x_167) ;  /* 0xfffffff400c87947 */ /* 0x000fea000383ffff */
.L_x_143:
[----:B0-----:R0:W1:Y:S02]  /*7ed0*/  SYNCS.PHASECHK.TRANS64.TRYWAIT P0, [R9+URZ], R4 ;  /* 0x00000004090075a7 */ /* 0x001064000800017f */
[----:B-1----:R-:W-:Y:S05]  /*7ee0*/  @!P0 NANOSLEEP.SYNCS 0x989680 ;  /* 0x009896800000895d */ /* 0x002fea0003900000 */
[----:B------:R-:W1:Y:S02]  /*7ef0*/  @!P0 SYNCS.PHASECHK.TRANS64 P0, [R9+URZ], R4 ;  /* 0x00000004090085a7 */ /* 0x000e64000800007f */
[----:B-1----:R-:W-:Y:S05]  /*7f00*/  @!P0 BRA `(.L_x_143) ;  /* 0xfffffffc00f08947 */ /* 0x002fea000383ffff */
[----:B------:R-:W-:Y:S05]  /*7f10*/  BRA `(.L_x_168) ;  /* 0xfffffff400d87947 */ /* 0x000fea000383ffff */
.L_x_144:
[----:B0-----:R0:W1:Y:S02]  /*7f20*/  SYNCS.PHASECHK.TRANS64.TRYWAIT P0, [R6+URZ], R5 ;  /* 0x00000005060075a7 */ /* 0x001064000800017f */
[----:B-1----:R-:W-:Y:S05]  /*7f30*/  @!P0 NANOSLEEP.SYNCS 0x989680 ;  /* 0x009896800000895d */ /* 0x002fea0003900000 */
[----:B------:R-:W1:Y:S02]  /*7f40*/  @!P0 SYNCS.PHASECHK.TRANS64 P0, [R6+URZ], R5 ;  /* 0x00000005060085a7 */ /* 0x000e64000800007f */
[----:B-1----:R-:W-:Y:S05]  /*7f50*/  @!P0 BRA `(.L_x_144) ;  /* 0xfffffffc00f08947 */ /* 0x002fea000383ffff */
[----:B------:R-:W-:Y:S05]  /*7f60*/  BRA `(.L_x_169) ;  /* 0xfffffff400e87947 */ /* 0x000fea000383ffff */
.L_x_145:
[----:B0-----:R0:W1:Y:S02]  /*7f70*/  SYNCS.PHASECHK.TRANS64.TRYWAIT P0, [R9+URZ], R4 ;  /* 0x00000004090075a7 */ /* 0x001064000800017f */
[----:B-1----:R-:W-:Y:S05]  /*7f80*/  @!P0 NANOSLEEP.SYNCS 0x989680 ;  /* 0x009896800000895d */ /* 0x002fea0003900000 */
[----:B------:R-:W1:Y:S02]  /*7f90*/  @!P0 SYNCS.PHASECHK.TRANS64 P0, [R9+URZ], R4 ;  /* 0x00000004090085a7 */ /* 0x000e64000800007f */
[----:B-1----:R-:W-:Y:S05]  /*7fa0*/  @!P0 BRA `(.L_x_145) ;  /* 0xfffffffc00f08947 */ /* 0x002fea000383ffff */
[----:B------:R-:W-:Y:S05]  /*7fb0*/  BRA `(.L_x_170) ;  /* 0xfffffff400f87947 */ /* 0x000fea000383ffff */
.L_x_146:
[----:B0-----:R0:W1:Y:S02]  /*7fc0*/  SYNCS.PHASECHK.TRANS64.TRYWAIT P0, [R6+URZ], R5 ;  /* 0x00000005060075a7 */ /* 0x001064000800017f */
[----:B-1----:R-:W-:Y:S05]  /*7fd0*/  @!P0 NANOSLEEP.SYNCS 0x989680 ;  /* 0x009896800000895d */ /* 0x002fea0003900000 */
[----:B------:R-:W1:Y:S02]  /*7fe0*/  @!P0 SYNCS.PHASECHK.TRANS64 P0, [R6+URZ], R5 ;  /* 0x00000005060085a7 */ /* 0x000e64000800007f */
[----:B-1----:R-:W-:Y:S05]  /*7ff0*/  @!P0 BRA `(.L_x_146) ;  /* 0xfffffffc00f08947 */ /* 0x002fea000383ffff */
[----:B------:R-:W-:Y:S05]  /*8000*/  BRA `(.L_x_171) ;  /* 0xfffffff800007947 */ /* 0x000fea000383ffff */
.L_x_172:
[----:B------:R-:W-:-:S00]  /*8010*/  BRA `(.L_x_172) ;  /* 0xfffffffc00fc7947 */ /* 0x000fc0000383ffff */
[----:B------:R-:W-:-:S00]  /*8020*/  NOP ;  /* 0x0000000000007918 */ /* 0x000fc00000000000 */
        /* <DEDUP_REMOVED lines=13> */
.L_x_173:


//--------------------- .nv.global.init           --------------------------
	.section	.nv.global.init,"aw",@progbits
.nv.global.init:
	.type		$str$24,@object
	.size		$str$24,($str$25 - $str$24)
$str$24:
        /*0000*/ 	.byte	0x28, 0x61, 0x64, 0x64, 0x72, 0x65, 0x73, 0x73, 0x20, 0x26, 0x20, 0x6d, 0x61, 0x73, 0x6b, 0x29
        /*0010*/ 	.byte	0x20, 0x3d, 0x3d, 0x20, 0x30, 0x00
	.type		$str$25,@object
	.size		$str$25,(__unnamed_1 - $str$25)
$str$25:
        /*0016*/ 	.byte	0x2f, 0x74, 0x6d, 0x70, 0x2f, 0x63, 0x75, 0x74, 0x6c, 0x61, 0x73, 0x73, 0x5f, 0x73, 0x77, 0x65
        /*0026*/ 	.byte	0x65, 0x70, 0x5f, 0x73, 0x72, 0x63, 0x2f, 0x69, 0x6e, 0x63, 0x6c, 0x75, 0x64, 0x65, 0x2f, 0x63
        /*0036*/ 	.byte	0x75, 0x74, 0x65, 0x2f, 0x70, 0x6f, 0x69, 0x6e, 0x74, 0x65, 0x72, 0x5f, 0x66, 0x6c, 0x61, 0x67
        /*0046*/ 	.byte	0x67, 0x65, 0x64, 0x2e, 0x68, 0x70, 0x70, 0x00
	.type		__unnamed_1,@object
	.size		__unnamed_1,(__unnamed_2 - __unnamed_1)
__unnamed_1:
        /*004e*/ 	.byte	0x61, 0x75, 0x74, 0x6f, 0x20, 0x63, 0x75, 0x74, 0x65, 0x3a, 0x3a, 0x61, 0x73, 0x5f, 0x70, 0x6f
        /* <DEDUP_REMOVED lines=27> */
        /*020e*/ 	.byte	0x3e, 0x3e, 0x3e, 0x20, 0x26, 0x5d, 0x00
	.type		__unnamed_2,@object
	.size		__unnamed_2,(.L_1 - __unnamed_2)
__unnamed_2:
        /* <DEDUP_REMOVED lines=28> */
        /*03d5*/ 	.byte	0x3e, 0x3e, 0x3e, 0x3e, 0x3e, 0x20, 0x26, 0x5d, 0x00
.L_1:


//--------------------- .nv.shared._ZN7cutlass13device_kernelINS_4gemm6kernel13GemmUniversalIN4cute5tupleIJiiiiEEENS1_10collective13CollectiveMmaINS1_39MainloopSm90TmaGmmaRmemAWarpSpecializedILi14ENS5_IJNS4_1CILi1EEESB_SB_EEENS1_32KernelTmaWarpSpecializedPingpongEEENS5_IJNSA_ILi64EEESF_NSA_ILi128EEEEEEaNS5_IJSB_llEEEaNS5_IJlSB_lEEENS4_8TiledMMAINS4_8MMA_AtomIJNS4_4SM904GMMA26MMA_64x64x32_S32S8S8_RS_TNEEEENS4_6LayoutISC_NS5_IJNSA_ILi0EEESR_SR_EEEEENS5_IJNS4_10UnderscoreESU_SU_EEEEENS4_13SM90_TMA_LOADENS4_14ComposedLayoutINS4_7SwizzleILi2ELi4ELi3EEENS4_18smem_ptr_flag_bitsILi8EEENSQ_INS5_IJSF_NSA_ILi8EEEEEENS5_IJSB_SF_EEEEEEENS4_9Copy_AtomIJNS4_39AutoVectorizingCopyWithAssumedAlignmentILi128EEEaEEENS4_8identityESX_NSY_INSZ_ILi3ELi4ELi3EEES12_NSQ_INS5_IJS13_SG_EEENS5_IJSG_SB_EEEEEEEvS1C_EENS_8epilogue10collective6detail29Sm90TmaWarpSpecializedAdapterINS1K_15DefaultEpilogueIaSJ_SJ_NS1J_6thread17LinearCombinationIaLi1EiiLNS1O_9ScaleType4KindE0ELNS_15FloatRoundStyleE2EaEENS1_15EpilogueDefaultEEEEEvvEEEEvNT_6ParamsE --------------------------
	.section	.nv.shared._ZN7cutlass13device_kernelINS_4gemm6kernel13GemmUniversalIN4cute5tupleIJiiiiEEENS1_10collective13CollectiveMmaINS1_39MainloopSm90TmaGmmaRmemAWarpSpecializedILi14ENS5_IJNS4_1CILi1EEESB_SB_EEENS1_32KernelTmaWarpSpecializedPingpongEEENS5_IJNSA_ILi64EEESF_NSA_ILi128EEEEEEaNS5_IJSB_llEEEaNS5_IJlSB_lEEENS4_8TiledMMAINS4_8MMA_AtomIJNS4_4SM904GMMA26MMA_64x64x32_S32S8S8_RS_TNEEEENS4_6LayoutISC_NS5_IJNSA_ILi0EEESR_SR_EEEEENS5_IJNS4_10UnderscoreESU_SU_EEEEENS4_13SM90_TMA_LOADENS4_14ComposedLayoutINS4_7SwizzleILi2ELi4ELi3EEENS4_18smem_ptr_flag_bitsILi8EEENSQ_INS5_IJSF_NSA_ILi8EEEEEENS5_IJSB_SF_EEEEEEENS4_9Copy_AtomIJNS4_39AutoVectorizingCopyWithAssumedAlignmentILi128EEEaEEENS4_8identityESX_NSY_INSZ_ILi3ELi4ELi3EEES12_NSQ_INS5_IJS13_SG_EEENS5_IJSG_SB_EEEEEEEvS1C_EENS_8epilogue10collective6detail29Sm90TmaWarpSpecializedAdapterINS1K_15DefaultEpilogueIaSJ_SJ_NS1J_6thread17LinearCombinationIaLi1EiiLNS1O_9ScaleType4KindE0ELNS_15FloatRoundStyleE2EaEENS1_15EpilogueDefaultEEEEEvvEEEEvNT_6ParamsE,"aw",@nobits
	.sectionflags	@""
	.align	16
	.zero		1024


//--------------------- .nv.shared.reserved.0     --------------------------
	.section	.nv.shared.reserved.0,"aw",@nobits
	.weak		__nv_reservedSMEM_offset_0_alias
	.size		__nv_reservedSMEM_offset_0_alias, 0, 0
	.other		__nv_reservedSMEM_offset_0_alias,@"STO_CUDA_RESERVED_SHARED STV_DEFAULT"
__nv_reservedSMEM_offset_0_alias:
	.zero		0


//--------------------- .nv.global                --------------------------
	.section	.nv.global,"aw",@nobits
.nv.global:
	.type		_ZN40_INTERNAL_3d3958ab_4_k_cu_ce09b6e8_289894cute1_E,@object
	.size		_ZN40_INTERNAL_3d3958ab_4_k_cu_ce09b6e8_289894cute1_E,(_ZN40_INTERNAL_3d3958ab_4_k_cu_ce09b6e8_289894cuda3std3__45__cpo6cbeginE - _ZN40_INTERNAL_3d3958ab_4_k_cu_ce09b6e8_289894cute1_E)
_ZN40_INTERNAL_3d3958ab_4_k_cu_ce09b6e8_289894cute1_E:
	.zero		1
	.type		_ZN40_INTERNAL_3d3958ab_4_k_cu_ce09b6e8_289894cuda3std3__45__cpo6cbeginE,@object
	.size		_ZN40_INTERNAL_3d3958ab_4_k_cu_ce09b6e8_289894cuda3std3__45__cpo6cbeginE,(_ZN40_INTERNAL_3d3958ab_4_k_cu_ce09b6e8_289894cuda3std3__48in_placeE - _ZN40_INTERNAL_3d3958ab_4_k_cu_ce09b6e8_289894cuda3std3__45__cpo6cbeginE)
_ZN40_INTERNAL_3d3958ab_4_k_cu_ce09b6e8_289894cuda3std3__45__cpo6cbeginE:
	.zero		1
	.type		_ZN40_INTERNAL_3d3958ab_4_k_cu_ce09b6e8_289894cuda3std3__48in_placeE,@object
	.size		_ZN40_INTERNAL_3d3958ab_4_k_cu_ce09b6e8_289894cuda3std3__48in_placeE,(_ZN40_INTERNAL_3d3958ab_4_k_cu_ce09b6e8_289894cuda3std6ranges3__45__cpo9iter_moveE - _ZN40_INTERNAL_3d3958ab_4_k_cu_ce09b6e8_289894cuda3std3__48in_placeE)
_ZN40_INTERNAL_3d3958ab_4_k_cu_ce09b6e8_289894cuda3std3__48in_placeE:
	.zero		1
	.type		_ZN40_INTERNAL_3d3958ab_4_k_cu_ce09b6e8_289894cuda3std6ranges3__45__cpo9iter_moveE,@object
	.size		_ZN40_INTERNAL_3d3958ab_4_k_cu_ce09b6e8_289894cuda3std6ranges3__45__cpo9iter_moveE,(_ZN40_INTERNAL_3d3958ab_4_k_cu_ce09b6e8_289894cuda3std3__45__cpo5beginE - _ZN40_INTERNAL_3d3958ab_4_k_cu_ce09b6e8_289894cuda3std6ranges3__45__cpo9iter_moveE)
_ZN40_INTERNAL_3d3958ab_4_k_cu_ce09b6e8_289894cuda3std6ranges3__45__cpo9iter_moveE:
	.zero		1
	.type		_ZN40_INTERNAL_3d3958ab_4_k_cu_ce09b6e8_289894cuda3std3__45__cpo5beginE,@object
	.size		_ZN40_INTERNAL_3d3958ab_4_k_cu_ce09b6e8_289894cuda3std3__45__cpo5beginE,(_ZN40_INTERNAL_3d3958ab_4_k_cu_ce09b6e8_289894cuda3std3__442_GLOBAL__N__3d3958ab_4_k_cu_ce09b6e8_289896ignoreE - _ZN40_INTERNAL_3d3958ab_4_k_cu_ce09b6e8_289894cuda3std3__45__cpo5beginE)
_ZN40_INTERNAL_3d3958ab_4_k_cu_ce09b6e8_289894cuda3std3__45__cpo5beginE:
	.zero		1
	.type		_ZN40_INTERNAL_3d3958ab_4_k_cu_ce09b6e8_289894cuda3std3__442_GLOBAL__N__3d3958ab_4_k_cu_ce09b6e8_289896ignoreE,@object
	.size		_ZN40_INTERNAL_3d3958ab_4_k_cu_ce09b6e8_289894cuda3std3__442_GLOBAL__N__3d3958ab_4_k_cu_ce09b6e8_289896ignoreE,(_ZN40_INTERNAL_3d3958ab_4_k_cu_ce09b6e8_289894cute7productE - _ZN40_INTERNAL_3d3958ab_4_k_cu_ce09b6e8_289894cuda3std3__442_GLOBAL__N__3d3958ab_4_k_cu_ce09b6e8_289896ignoreE)
_ZN40_INTERNAL_3d3958ab_4_k_cu_ce09b6e8_289894cuda3std3__442_GLOBAL__N__3d3958ab_4_k_cu_ce09b6e8_289896ignoreE:
	.zero		1
	.type		_ZN40_INTERNAL_3d3958ab_4_k_cu_ce09b6e8_289894cute7productE,@object
	.size		_ZN40_INTERNAL_3d3958ab_4_k_cu_ce09b6e8_289894cute7productE,(_ZN40_INTERNAL_3d3958ab_4_k_cu_ce09b6e8_289894cuda3std3__45__cpo3endE - _ZN40_INTERNAL_3d3958ab_4_k_cu_ce09b6e8_289894cute7productE)
_ZN40_INTERNAL_3d3958ab_4_k_cu_ce09b6e8_289894cute7productE:
	.zero		1
	.type		_ZN40_INTERNAL_3d3958ab_4_k_cu_ce09b6e8_289894cuda3std3__45__cpo3endE,@object
	.size		_ZN40_INTERNAL_3d3958ab_4_k_cu_ce09b6e8_289894cuda3std3__45__cpo3endE,(_ZN40_INTERNAL_3d3958ab_4_k_cu_ce09b6e8_289894cuda3std3__419piecewise_constructE - _ZN40_INTERNAL_3d3958ab_4_k_cu_ce09b6e8_289894cuda3std3__45__cpo3endE)
_ZN40_INTERNAL_3d3958ab_4_k_cu_ce09b6e8_289894cuda3std3__45__cpo3endE:
	.zero		1
	.type		_ZN40_INTERNAL_3d3958ab_4_k_cu_ce09b6e8_289894cuda3std3__419piecewise_constructE,@object
	.size		_ZN40_INTERNAL_3d3958ab_4_k_cu_ce09b6e8_289894cuda3std3__419piecewise_constructE,(_ZN40_INTERNAL_3d3958ab_4_k_cu_ce09b6e8_289894cuda3std3__45__cpo4cendE - _ZN40_INTERNAL_3d3958ab_4_k_cu_ce09b6e8_289894cuda3std3__419piecewise_constructE)
_ZN40_INTERNAL_3d3958ab_4_k_cu_ce09b6e8_289894cuda3std3__419piecewise_constructE:
	.zero		1
	.type		_ZN40_INTERNAL_3d3958ab_4_k_cu_ce09b6e8_289894cuda3std3__45__cpo4cendE,@object
	.size		_ZN40_INTERNAL_3d3958ab_4_k_cu_ce09b6e8_289894cuda3std3__45__cpo4cendE,(_ZN40_INTERNAL_3d3958ab_4_k_cu_ce09b6e8_289894cuda3std6ranges3__45__cpo4swapE - _ZN40_INTERNAL_3d3958ab_4_k_cu_ce09b6e8_289894cuda3std3__45__cpo4cendE)
_ZN40_INTERNAL_3d3958ab_4_k_cu_ce09b6e8_289894cuda3std3__45__cpo4cendE:
	.zero		1
	.type		_ZN40_INTERNAL_3d3958ab_4_k_cu_ce09b6e8_289894cuda3std6ranges3__45__cpo4swapE,@object
	.size		_ZN40_INTERNAL_3d3958ab_4_k_cu_ce09b6e8_289894cuda3std6ranges3__45__cpo4swapE,(.L_9 - _ZN40_INTERNAL_3d3958ab_4_k_cu_ce09b6e8_289894cuda3std6ranges3__45__cpo4swapE)
_ZN40_INTERNAL_3d3958ab_4_k_cu_ce09b6e8_289894cuda3std6ranges3__45__cpo4swapE:
	.zero		1
.L_9:


//--------------------- .nv.constant0._ZN7cutlass13device_kernelINS_4gemm6kernel13GemmUniversalIN4cute5tupleIJiiiiEEENS1_10collective13CollectiveMmaINS1_39MainloopSm90TmaGmmaRmemAWarpSpecializedILi14ENS5_IJNS4_1CILi1EEESB_SB_EEENS1_32KernelTmaWarpSpecializedPingpongEEENS5_IJNSA_ILi64EEESF_NSA_ILi128EEEEEEaNS5_IJSB_llEEEaNS5_IJlSB_lEEENS4_8TiledMMAINS4_8MMA_AtomIJNS4_4SM904GMMA26MMA_64x64x32_S32S8S8_RS_TNEEEENS4_6LayoutISC_NS5_IJNSA_ILi0EEESR_SR_EEEEENS5_IJNS4_10UnderscoreESU_SU_EEEEENS4_13SM90_TMA_LOADENS4_14ComposedLayoutINS4_7SwizzleILi2ELi4ELi3EEENS4_18smem_ptr_flag_bitsILi8EEENSQ_INS5_IJSF_NSA_ILi8EEEEEENS5_IJSB_SF_EEEEEEENS4_9Copy_AtomIJNS4_39AutoVectorizingCopyWithAssumedAlignmentILi128EEEaEEENS4_8identityESX_NSY_INSZ_ILi3ELi4ELi3EEES12_NSQ_INS5_IJS13_SG_EEENS5_IJSG_SB_EEEEEEEvS1C_EENS_8epilogue10collective6detail29Sm90TmaWarpSpecializedAdapterINS1K_15DefaultEpilogueIaSJ_SJ_NS1J_6thread17LinearCombinationIaLi1EiiLNS1O_9ScaleType4KindE0ELNS_15FloatRoundStyleE2EaEENS1_15EpilogueDefaultEEEEEvvEEEEvNT_6ParamsE --------------------------
	.section	.nv.constant0._ZN7cutlass13device_kernelINS_4gemm6kernel13GemmUniversalIN4cute5tupleIJiiiiEEENS1_10collective13CollectiveMmaINS1_39MainloopSm90TmaGmmaRmemAWarpSpecializedILi14ENS5_IJNS4_1CILi1EEESB_SB_EEENS1_32KernelTmaWarpSpecializedPingpongEEENS5_IJNSA_ILi64EEESF_NSA_ILi128EEEEEEaNS5_IJSB_llEEEaNS5_IJlSB_lEEENS4_8TiledMMAINS4_8MMA_AtomIJNS4_4SM904GMMA26MMA_64x64x32_S32S8S8_RS_TNEEEENS4_6LayoutISC_NS5_IJNSA_ILi0EEESR_SR_EEEEENS5_IJNS4_10UnderscoreESU_SU_EEEEENS4_13SM90_TMA_LOADENS4_14ComposedLayoutINS4_7SwizzleILi2ELi4ELi3EEENS4_18smem_ptr_flag_bitsILi8EEENSQ_INS5_IJSF_NSA_ILi8EEEEEENS5_IJSB_SF_EEEEEEENS4_9Copy_AtomIJNS4_39AutoVectorizingCopyWithAssumedAlignmentILi128EEEaEEENS4_8identityESX_NSY_INSZ_ILi3ELi4ELi3EEES12_NSQ_INS5_IJS13_SG_EEENS5_IJSG_SB_EEEEEEEvS1C_EENS_8epilogue10collective6detail29Sm90TmaWarpSpecializedAdapterINS1K_15DefaultEpilogueIaSJ_SJ_NS1J_6thread17LinearCombinationIaLi1EiiLNS1O_9ScaleType4KindE0ELNS_15FloatRoundStyleE2EaEENS1_15EpilogueDefaultEEEEEvvEEEEvNT_6ParamsE,"a",@progbits
	.sectionflags	@""
	.align	4
.nv.constant0._ZN7cutlass13device_kernelINS_4gemm6kernel13GemmUniversalIN4cute5tupleIJiiiiEEENS1_10collective13CollectiveMmaINS1_39MainloopSm90TmaGmmaRmemAWarpSpecializedILi14ENS5_IJNS4_1CILi1EEESB_SB_EEENS1_32KernelTmaWarpSpecializedPingpongEEENS5_IJNSA_ILi64EEESF_NSA_ILi128EEEEEEaNS5_IJSB_llEEEaNS5_IJlSB_lEEENS4_8TiledMMAINS4_8MMA_AtomIJNS4_4SM904GMMA26MMA_64x64x32_S32S8S8_RS_TNEEEENS4_6LayoutISC_NS5_IJNSA_ILi0EEESR_SR_EEEEENS5_IJNS4_10UnderscoreESU_SU_EEEEENS4_13SM90_TMA_LOADENS4_14ComposedLayoutINS4_7SwizzleILi2ELi4ELi3EEENS4_18smem_ptr_flag_bitsILi8EEENSQ_INS5_IJSF_NSA_ILi8EEEEEENS5_IJSB_SF_EEEEEEENS4_9Copy_AtomIJNS4_39AutoVectorizingCopyWithAssumedAlignmentILi128EEEaEEENS4_8identityESX_NSY_INSZ_ILi3ELi4ELi3EEES12_NSQ_INS5_IJS13_SG_EEENS5_IJSG_SB_EEEEEEEvS1C_EENS_8epilogue10collective6detail29Sm90TmaWarpSpecializedAdapterINS1K_15DefaultEpilogueIaSJ_SJ_NS1J_6thread17LinearCombinationIaLi1EiiLNS1O_9ScaleType4KindE0ELNS_15FloatRoundStyleE2EaEENS1_15EpilogueDefaultEEEEEvvEEEEvNT_6ParamsE:
	.zero		1664


//--------------------- SYMBOLS --------------------------

	.type		.nv.reservedSmem.offset0,@object
	.size		.nv.reservedSmem.offset0,0x4
	.type		__assertfail,@function
